def matmul_kernel(
    a_ptr,
    b_ptr,
    c_ptr,
    M,
    N,
    K,
    stride_am,
    stride_ak,
    stride_bk,
    stride_bn,
    stride_cm,
    stride_cn,
    BLOCK_M: tl.constexpr,
    BLOCK_N: tl.constexpr,
    BLOCK_K: tl.constexpr,
    GROUP_M: tl.constexpr,
):
    pid = tl.program_id(axis=0)
    num_pid_m = tl.cdiv(M, BLOCK_M)
    num_pid_n = tl.cdiv(N, BLOCK_N)
    num_pid_in_group = GROUP_M * num_pid_n
    group_id = pid // num_pid_in_group
    first_pid_m = group_id * GROUP_M
    group_size_m = min(num_pid_m - first_pid_m, GROUP_M)
    pid_m = first_pid_m + ((pid % num_pid_in_group) % group_size_m)
    pid_n = (pid % num_pid_in_group) // group_size_m

    offs_am = (pid_m * BLOCK_M + tl.arange(0, BLOCK_M)) % M
    offs_bn = (pid_n * BLOCK_N + tl.arange(0, BLOCK_N)) % N
    offs_k = tl.arange(0, BLOCK_K)
    a_ptrs = a_ptr + offs_am[:, None] * stride_am + offs_k[None, :] * stride_ak
    b_ptrs = b_ptr + offs_k[:, None] * stride_bk + offs_bn[None, :] * stride_bn

    acc = tl.zeros((BLOCK_M, BLOCK_N), dtype=tl.float32)
    for kk in range(0, tl.cdiv(K, BLOCK_K)):
        a = tl.load(a_ptrs, mask=offs_k[None, :] < K - kk * BLOCK_K, other=0.0)
        b = tl.load(b_ptrs, mask=offs_k[:, None] < K - kk * BLOCK_K, other=0.0)
        acc = tl.dot(a, b, acc)
        a_ptrs += BLOCK_K * stride_ak
        b_ptrs += BLOCK_K * stride_bk

    c = acc.to(c_ptr.dtype.element_ty)
    offs_cm = pid_m * BLOCK_M + tl.arange(0, BLOCK_M)
    offs_cn = pid_n * BLOCK_N + tl.arange(0, BLOCK_N)
    c_ptrs = c_ptr + offs_cm[:, None] * stride_cm + offs_cn[None, :] * stride_cn
    mask = (offs_cm[:, None] < M) & (offs_cn[None, :] < N)
    tl.store(c_ptrs, c, mask=mask)

# config = {"BLOCK_K": 32, "BLOCK_M": 64, "BLOCK_N": 64, "GROUP_M": 8, "arch": "sm_100", "dtype": "fp8e4m3", "num_ctas": 1, "num_stages": 3, "num_warps": 2}
# arch = sm_100


// ===== COMPILED SASS (sm_100a) =====

	.target	sm_100a

	.elftype	@"ET_EXEC"


//--------------------- .note.nv.tkinfo           --------------------------
	.section	.note.nv.tkinfo,"",@"SHT_NOTE"
	.sectionflags	@"SHF_NOTE_NV_TKINFO"
	.tkinfo
        /*0018*/ 	.word	0x00000081
        /*0030*/ 	.string	""
        /*0030*/ 	.string	"ptxas-blackwell"
        /*0030*/ 	.string	"Cuda compilation tools, release 12.9, V12.9.86"
        /*0030*/ 	.string	"Build cuda_12.9.r12.9/compiler.36037853_0"
        /*0030*/ 	.string	"-v  -suppress-debug-info  -lineinfo  -arch sm_100a "



//--------------------- .note.nv.cuver            --------------------------
	.section	.note.nv.cuver,"",@"SHT_NOTE"
	.sectionflags	@"SHF_NOTE_NV_CUVER"
        /*0018*/ 	.short	0x0001
        /*001a*/ 	.short	0x0064
        /*001c*/ 	.short	0x0001
        /*001e*/ 	.short	0x0000
        /*0020*/ 	.short	0x0001
        /*0022*/ 	.short	0x0000


//--------------------- .nv.info                  --------------------------
	.section	.nv.info,"",@"SHT_CUDA_INFO"
	.align	4


	//----- nvinfo : EIATTR_REGCOUNT
	.align		4
        /*0000*/ 	.byte	0x04, 0x2f
        /*0002*/ 	.short	(.L_1 - .L_0)
	.align		4
.L_0:
        /*0004*/ 	.word	index@(matmul_kernel)
        /*0008*/ 	.word	0x000000c6


	//----- nvinfo : EIATTR_FRAME_SIZE
	.align		4
.L_1:
        /*000c*/ 	.byte	0x04, 0x11
        /*000e*/ 	.short	(.L_3 - .L_2)
	.align		4
.L_2:
        /*0010*/ 	.word	index@(matmul_kernel)
        /*0014*/ 	.word	0x00000000


	//----- nvinfo : EIATTR_MIN_STACK_SIZE
	.align		4
.L_3:
        /*0018*/ 	.byte	0x04, 0x12
        /*001a*/ 	.short	(.L_5 - .L_4)
	.align		4
.L_4:
        /*001c*/ 	.word	index@(matmul_kernel)
        /*0020*/ 	.word	0x00000000
.L_5:


//--------------------- .nv.info.matmul_kernel    --------------------------
	.section	.nv.info.matmul_kernel,"",@"SHT_CUDA_INFO"
	.sectionflags	@""
	.align	4


	//----- nvinfo : EIATTR_CUDA_API_VERSION
	.align		4
        /*0000*/ 	.byte	0x04, 0x37
        /*0002*/ 	.short	(.L_7 - .L_6)
.L_6:
        /*0004*/ 	.word	0x00000081


	//----- nvinfo : EIATTR_KPARAM_INFO
	.align		4
.L_7:
        /*0008*/ 	.byte	0x04, 0x17
        /*000a*/ 	.short	(.L_9 - .L_8)
.L_8:
        /*000c*/ 	.word	0x00000000
        /*0010*/ 	.short	0x000d
        /*0012*/ 	.short	0x0048
        /*0014*/ 	.byte	0x00, 0xf4, 0x21, 0x00


	//----- nvinfo : EIATTR_KPARAM_INFO
	.align		4
.L_9:
        /*0018*/ 	.byte	0x04, 0x17
        /*001a*/ 	.short	(.L_11 - .L_10)
.L_10:
        /*001c*/ 	.word	0x00000000
        /*0020*/ 	.short	0x000c
        /*0022*/ 	.short	0x0040
        /*0024*/ 	.byte	0x00, 0xf4, 0x21, 0x00


	//----- nvinfo : EIATTR_KPARAM_INFO
	.align		4
.L_11:
        /*0028*/ 	.byte	0x04, 0x17
        /*002a*/ 	.short	(.L_13 - .L_12)
.L_12:
        /*002c*/ 	.word	0x00000000
        /*0030*/ 	.short	0x000b
        /*0032*/ 	.short	0x0038
        /*0034*/ 	.byte	0x00, 0xf0, 0x11, 0x00


	//----- nvinfo : EIATTR_KPARAM_INFO
	.align		4
.L_13:
        /*0038*/ 	.byte	0x04, 0x17
        /*003a*/ 	.short	(.L_15 - .L_14)
.L_14:
        /*003c*/ 	.word	0x00000000
        /*0040*/ 	.short	0x000a
        /*0042*/ 	.short	0x0034
        /*0044*/ 	.byte	0x00, 0xf0, 0x11, 0x00


	//----- nvinfo : EIATTR_KPARAM_INFO
	.align		4
.L_15:
        /*0048*/ 	.byte	0x04, 0x17
        /*004a*/ 	.short	(.L_17 - .L_16)
.L_16:
        /*004c*/ 	.word	0x00000000
        /*0050*/ 	.short	0x0009
        /*0052*/ 	.short	0x0030
        /*0054*/ 	.byte	0x00, 0xf0, 0x11, 0x00


	//----- nvinfo : EIATTR_KPARAM_INFO
	.align		4
.L_17:
        /*0058*/ 	.byte	0x04, 0x17
        /*005a*/ 	.short	(.L_19 - .L_18)
.L_18:
        /*005c*/ 	.word	0x00000000
        /*0060*/ 	.short	0x0008
        /*0062*/ 	.short	0x002c
        /*0064*/ 	.byte	0x00, 0xf0, 0x11, 0x00


	//----- nvinfo : EIATTR_KPARAM_INFO
	.align		4
.L_19:
        /*0068*/ 	.byte	0x04, 0x17
        /*006a*/ 	.short	(.L_21 - .L_20)
.L_20:
        /*006c*/ 	.word	0x00000000
        /*0070*/ 	.short	0x0007
        /*0072*/ 	.short	0x0028
        /*0074*/ 	.byte	0x00, 0xf0, 0x11, 0x00


	//----- nvinfo : EIATTR_KPARAM_INFO
	.align		4
.L_21:
        /*0078*/ 	.byte	0x04, 0x17
        /*007a*/ 	.short	(.L_23 - .L_22)
.L_22:
        /*007c*/ 	.word	0x00000000
        /*0080*/ 	.short	0x0006
        /*0082*/ 	.short	0x0024
        /*0084*/ 	.byte	0x00, 0xf0, 0x11, 0x00


	//----- nvinfo : EIATTR_KPARAM_INFO
	.align		4
.L_23:
        /*0088*/ 	.byte	0x04, 0x17
        /*008a*/ 	.short	(.L_25 - .L_24)
.L_24:
        /*008c*/ 	.word	0x00000000
        /*0090*/ 	.short	0x0005
        /*0092*/ 	.short	0x0020
        /*0094*/ 	.byte	0x00, 0xf0, 0x11, 0x00


	//----- nvinfo : EIATTR_KPARAM_INFO
	.align		4
.L_25:
        /*0098*/ 	.byte	0x04, 0x17
        /*009a*/ 	.short	(.L_27 - .L_26)
.L_26:
        /*009c*/ 	.word	0x00000000
        /*00a0*/ 	.short	0x0004
        /*00a2*/ 	.short	0x001c
        /*00a4*/ 	.byte	0x00, 0xf0, 0x11, 0x00


	//----- nvinfo : EIATTR_KPARAM_INFO
	.align		4
.L_27:
        /*00a8*/ 	.byte	0x04, 0x17
        /*00aa*/ 	.short	(.L_29 - .L_28)
.L_28:
        /*00ac*/ 	.word	0x00000000
        /*00b0*/ 	.short	0x0003
        /*00b2*/ 	.short	0x0018
        /*00b4*/ 	.byte	0x00, 0xf0, 0x11, 0x00


	//----- nvinfo : EIATTR_KPARAM_INFO
	.align		4
.L_29:
        /*00b8*/ 	.byte	0x04, 0x17
        /*00ba*/ 	.short	(.L_31 - .L_30)
.L_30:
        /*00bc*/ 	.word	0x00000000
        /*00c0*/ 	.short	0x0002
        /*00c2*/ 	.short	0x0010
        /*00c4*/ 	.byte	0x00, 0xf4, 0x21, 0x00


	//----- nvinfo : EIATTR_KPARAM_INFO
	.align		4
.L_31:
        /*00c8*/ 	.byte	0x04, 0x17
        /*00ca*/ 	.short	(.L_33 - .L_32)
.L_32:
        /*00cc*/ 	.word	0x00000000
        /*00d0*/ 	.short	0x0001
        /*00d2*/ 	.short	0x0008
        /*00d4*/ 	.byte	0x00, 0xf4, 0x21, 0x00


	//----- nvinfo : EIATTR_KPARAM_INFO
	.align		4
.L_33:
        /*00d8*/ 	.byte	0x04, 0x17
        /*00da*/ 	.short	(.L_35 - .L_34)
.L_34:
        /*00dc*/ 	.word	0x00000000
        /*00e0*/ 	.short	0x0000
        /*00e2*/ 	.short	0x0000
        /*00e4*/ 	.byte	0x00, 0xf4, 0x21, 0x00


	//----- nvinfo : EIATTR_SPARSE_MMA_MASK
	.align		4
.L_35:
        /*00e8*/ 	.byte	0x03, 0x50
        /*00ea*/ 	.short	0x0000


	//----- nvinfo : EIATTR_MAXREG_COUNT
	.align		4
        /*00ec*/ 	.byte	0x03, 0x1b
        /*00ee*/ 	.short	0x00ff


	//----- nvinfo : EIATTR_NUM_BARRIERS
	.align		4
        /*00f0*/ 	.byte	0x02, 0x4c
        /*00f2*/ 	.byte	0x01
	.zero		1


	//----- nvinfo : EIATTR_VRC_CTA_INIT_COUNT
	.align		4
        /*00f4*/ 	.byte	0x02, 0x4a
	.zero		1
	.zero		1


	//----- nvinfo : EIATTR_EXIT_INSTR_OFFSETS
	.align		4
        /*00f8*/ 	.byte	0x04, 0x1c
        /*00fa*/ 	.short	(.L_37 - .L_36)


	//   ....[0]....
.L_36:
        /*00fc*/ 	.word	0x00007b90


	//   ....[1]....
        /*0100*/ 	.word	0x00007bb0


	//----- nvinfo : EIATTR_REQNTID
	.align		4
.L_37:
        /*0104*/ 	.byte	0x04, 0x10
        /*0106*/ 	.short	(.L_39 - .L_38)
.L_38:
        /*0108*/ 	.word	0x00000040
        /*010c*/ 	.word	0x00000001
        /*0110*/ 	.word	0x00000001


	//----- nvinfo : EIATTR_CBANK_PARAM_SIZE
	.align		4
.L_39:
        /*0114*/ 	.byte	0x03, 0x19
        /*0116*/ 	.short	0x0050


	//----- nvinfo : EIATTR_PARAM_CBANK
	.align		4
        /*0118*/ 	.byte	0x04, 0x0a
        /*011a*/ 	.short	(.L_41 - .L_40)
	.align		4
.L_40:
        /*011c*/ 	.word	index@(.nv.constant0.matmul_kernel)
        /*0120*/ 	.short	0x0380
        /*0122*/ 	.short	0x0050


	//----- nvinfo : EIATTR_SW_WAR
	.align		4
.L_41:
        /*0124*/ 	.byte	0x04, 0x36
        /*0126*/ 	.short	(.L_43 - .L_42)
.L_42:
        /*0128*/ 	.word	0x00000008
.L_43:


//--------------------- .nv.compat                --------------------------
	.section	.nv.compat,"",@"SHT_CUDA_COMPAT_INFO"
	.align	4
        /*0000*/ 	.byte	0x02, 0x02, 0x02, 0x00, 0x02, 0x05, 0x05, 0x00, 0x02, 0x03, 0x00, 0x00, 0x02, 0x06, 0x01, 0x00


//--------------------- .nv.callgraph             --------------------------
	.section	.nv.callgraph,"",@"SHT_CUDA_CALLGRAPH"
	.align	4
	.sectionentsize	8
	.align		4
        /*0000*/ 	.word	0x00000000
	.align		4
        /*0004*/ 	.word	0xffffffff
	.align		4
        /*0008*/ 	.word	0x00000000
	.align		4
        /*000c*/ 	.word	0xfffffffe
	.align		4
        /*0010*/ 	.word	0x00000000
	.align		4
        /*0014*/ 	.word	0xfffffffd
	.align		4
        /*0018*/ 	.word	0x00000000
	.align		4
        /*001c*/ 	.word	0xfffffffc


//--------------------- .text.matmul_kernel       --------------------------
	.section	.text.matmul_kernel,"ax",@progbits
	.align	128
        .global         matmul_kernel
        .type           matmul_kernel,@function
        .size           matmul_kernel,(.L_x_3 - matmul_kernel)
        .other          matmul_kernel,@"STO_CUDA_ENTRY STV_DEFAULT"
matmul_kernel:
.text.matmul_kernel:
[----:B------:R-:W0:Y:S08]  /*0000*/  LDC R1, c[0x0][0x37c] ;  /* 0x0000df00ff017b82 */ /* 0x000e300000000800 */
[----:B------:R-:W1:Y:S01]  /*0010*/  LDC.64 R76, c[0x0][0x398] ;  /* 0x0000e600ff4c7b82 */ /* 0x000e620000000a00 */
[----:B------:R-:W2:Y:S01]  /*0020*/  S2R R5, SR_CTAID.X ;  /* 0x0000000000057919 */ /* 0x000ea20000002500 */
[----:B------:R-:W3:Y:S01]  /*0030*/  LDCU UR5, c[0x0][0x3a0] ;  /* 0x00007400ff0577ac */ /* 0x000ee20008000800 */
[----:B------:R-:W-:-:S02]  /*0040*/  CS2R R12, SRZ ;  /* 0x00000000000c7805 */ /* 0x000fc4000001ff00 */
[----:B------:R-:W-:Y:S01]  /*0050*/  CS2R R14, SRZ ;  /* 0x00000000000e7805 */ /* 0x000fe2000001ff00 */
[----:B------:R-:W4:Y:S01]  /*0060*/  S2R R87, SR_TID.X ;  /* 0x0000000000577919 */ /* 0x000f220000002100 */
[----:B------:R-:W-:Y:S02]  /*0070*/  CS2R R16, SRZ ;  /* 0x0000000000107805 */ /* 0x000fe4000001ff00 */
[----:B------:R-:W-:Y:S01]  /*0080*/  CS2R R18, SRZ ;  /* 0x0000000000127805 */ /* 0x000fe2000001ff00 */
[----:B------:R-:W5:Y:S01]  /*0090*/  S2UR UR7, SR_CgaCtaId ;  /* 0x00000000000779c3 */ /* 0x000f620000008800 */
[----:B------:R-:W-:Y:S02]  /*00a0*/  CS2R R20, SRZ ;  /* 0x0000000000147805 */ /* 0x000fe4000001ff00 */
[----:B------:R-:W-:Y:S02]  /*00b0*/  CS2R R22, SRZ ;  /* 0x0000000000167805 */ /* 0x000fe4000001ff00 */
[----:B------:R-:W-:-:S02]  /*00c0*/  CS2R R52, SRZ ;  /* 0x0000000000347805 */ /* 0x000fc4000001ff00 */
[----:B------:R-:W-:Y:S02]  /*00d0*/  CS2R R54, SRZ ;  /* 0x0000000000367805 */ /* 0x000fe4000001ff00 */
[----:B------:R-:W-:Y:S02]  /*00e0*/  CS2R R24, SRZ ;  /* 0x0000000000187805 */ /* 0x000fe4000001ff00 */
[----:B------:R-:W-:Y:S02]  /*00f0*/  CS2R R26, SRZ ;  /* 0x00000000001a7805 */ /* 0x000fe4000001ff00 */
[----:B------:R-:W-:Y:S02]  /*0100*/  CS2R R28, SRZ ;  /* 0x00000000001c7805 */ /* 0x000fe4000001ff00 */
[----:B------:R-:W-:Y:S02]  /*0110*/  CS2R R30, SRZ ;  /* 0x00000000001e7805 */ /* 0x000fe4000001ff00 */
[----:B------:R-:W-:-:S02]  /*0120*/  CS2R R32, SRZ ;  /* 0x0000000000207805 */ /* 0x000fc4000001ff00 */
[----:B------:R-:W-:Y:S02]  /*0130*/  CS2R R34, SRZ ;  /* 0x0000000000227805 */ /* 0x000fe4000001ff00 */
[----:B------:R-:W-:Y:S01]  /*0140*/  CS2R R56, SRZ ;  /* 0x0000000000387805 */ /* 0x000fe2000001ff00 */
[----:B---3--:R-:W-:Y:S01]  /*0150*/  UIADD3 UR5, UPT, UPT, UR5, 0x1f, URZ ;  /* 0x0000001f05057890 */ /* 0x008fe2000fffe0ff */
[----:B------:R-:W-:Y:S02]  /*0160*/  CS2R R58, SRZ ;  /* 0x00000000003a7805 */ /* 0x000fe4000001ff00 */
[----:B------:R-:W-:Y:S02]  /*0170*/  CS2R R60, SRZ ;  /* 0x00000000003c7805 */ /* 0x000fe4000001ff00 */
[----:B------:R-:W-:Y:S01]  /*0180*/  CS2R R62, SRZ ;  /* 0x00000000003e7805 */ /* 0x000fe2000001ff00 */
[----:B-1----:R-:W-:Y:S01]  /*0190*/  VIADD R0, R77, 0x3f ;  /* 0x0000003f4d007836 */ /* 0x002fe20000000000 */
[----:B------:R-:W-:Y:S01]  /*01a0*/  UISETP.GE.AND UP0, UPT, UR5, 0x20, UPT ;  /* 0x000000200500788c */ /* 0x000fe2000bf06270 */
[----:B------:R-:W-:-:S02]  /*01b0*/  CS2R R64, SRZ ;  /* 0x0000000000407805 */ /* 0x000fc4000001ff00 */
[----:B------:R-:W-:Y:S02]  /*01c0*/  CS2R R66, SRZ ;  /* 0x0000000000427805 */ /* 0x000fe4000001ff00 */
[----:B------:R-:W-:Y:S02]  /*01d0*/  CS2R R68, SRZ ;  /* 0x0000000000447805 */ /* 0x000fe4000001ff00 */
[----:B------:R-:W-:Y:S02]  /*01e0*/  SHF.R.S32.HI R3, RZ, 0x1f, R0 ;  /* 0x0000001fff037819 */ /* 0x000fe40000011400 */
[----:B------:R-:W-:Y:S02]  /*01f0*/  CS2R R70, SRZ ;  /* 0x0000000000467805 */ /* 0x000fe4000001ff00 */
[----:B------:R-:W-:Y:S02]  /*0200*/  CS2R R72, SRZ ;  /* 0x0000000000487805 */ /* 0x000fe4000001ff00 */
[----:B------:R-:W-:-:S02]  /*0210*/  CS2R R74, SRZ ;  /* 0x00000000004a7805 */ /* 0x000fc4000001ff00 */
[----:B------:R-:W-:Y:S02]  /*0220*/  LEA.HI R3, R3, R0, RZ, 0x6 ;  /* 0x0000000003037211 */ /* 0x000fe400078f30ff */
[----:B------:R-:W-:Y:S02]  /*0230*/  CS2R R48, SRZ ;  /* 0x0000000000307805 */ /* 0x000fe4000001ff00 */
[----:B--2---:R-:W-:Y:S02]  /*0240*/  IABS R8, R5 ;  /* 0x0000000500087213 */ /* 0x004fe40000000000 */
[----:B------:R-:W-:Y:S02]  /*0250*/  CS2R R50, SRZ ;  /* 0x0000000000327805 */ /* 0x000fe4000001ff00 */
[----:B------:R-:W-:Y:S02]  /*0260*/  SHF.R.S32.HI R3, RZ, 0x6, R3 ;  /* 0x00000006ff037819 */ /* 0x000fe40000011403 */
[----:B------:R-:W-:-:S02]  /*0270*/  CS2R R44, SRZ ;  /* 0x00000000002c7805 */ /* 0x000fc4000001ff00 */
[----:B------:R-:W-:Y:S02]  /*0280*/  CS2R R46, SRZ ;  /* 0x00000000002e7805 */ /* 0x000fe4000001ff00 */
[----:B------:R-:W-:Y:S02]  /*0290*/  CS2R R40, SRZ ;  /* 0x0000000000287805 */ /* 0x000fe4000001ff00 */
[----:B------:R-:W-:Y:S01]  /*02a0*/  CS2R R42, SRZ ;  /* 0x00000000002a7805 */ /* 0x000fe2000001ff00 */
[----:B------:R-:W-:Y:S01]  /*02b0*/  IMAD.SHL.U32 R4, R3, 0x8, RZ ;  /* 0x0000000803047824 */ /* 0x000fe200078e00ff */
[----:B------:R-:W-:Y:S02]  /*02c0*/  CS2R R36, SRZ ;  /* 0x0000000000247805 */ /* 0x000fe4000001ff00 */
[----:B------:R-:W-:Y:S01]  /*02d0*/  CS2R R38, SRZ ;  /* 0x0000000000267805 */ /* 0x000fe2000001ff00 */
[----:B------:R-:W-:Y:S01]  /*02e0*/  UMOV UR4, 0x400 ;  /* 0x0000040000047882 */ /* 0x000fe20000000000 */
[----:B------:R-:W1:Y:S01]  /*02f0*/  LDCU.64 UR12, c[0x0][0x358] ;  /* 0x00006b00ff0c77ac */ /* 0x000e620008000a00 */
[----:B------:R-:W-:-:S02]  /*0300*/  IABS R7, R4 ;  /* 0x0000000400077213 */ /* 0x000fc40000000000 */
[----:B------:R-:W-:Y:S01]  /*0310*/  IABS R10, R4 ;  /* 0x00000004000a7213 */ /* 0x000fe20000000000 */
[----:B-----5:R-:W-:Y:S01]  /*0320*/  ULEA UR4, UR7, UR4, 0x18 ;  /* 0x0000000407047291 */ /* 0x020fe2000f8ec0ff */
[----:B------:R-:W2:Y:S08]  /*0330*/  I2F.RP R0, R7 ;  /* 0x0000000700007306 */ /* 0x000eb00000209400 */
[----:B--2---:R-:W2:Y:S02]  /*0340*/  MUFU.RCP R0, R0 ;  /* 0x0000000000007308 */ /* 0x004ea40000001000 */
[----:B--2---:R-:W-:-:S02]  /*0350*/  VIADD R2, R0, 0xffffffe ;  /* 0x0ffffffe00027836 */ /* 0x004fc40000000000 */
[----:B------:R-:W-:-:S04]  /*0360*/  IMAD.MOV R0, RZ, RZ, -R10 ;  /* 0x000000ffff007224 */ /* 0x000fc800078e0a0a */
[----:B------:R2:W3:Y:S02]  /*0370*/  F2I.FTZ.U32.TRUNC.NTZ R3, R2 ;  /* 0x0000000200037305 */ /* 0x0004e4000021f000 */
[----:B--2---:R-:W-:Y:S02]  /*0380*/  IMAD.MOV.U32 R2, RZ, RZ, RZ ;  /* 0x000000ffff027224 */ /* 0x004fe400078e00ff */
[----:B---3--:R-:W-:-:S04]  /*0390*/  IMAD.MOV R6, RZ, RZ, -R3 ;  /* 0x000000ffff067224 */ /* 0x008fc800078e0a03 */
[----:B------:R-:W-:Y:S02]  /*03a0*/  IMAD R9, R6, R7, RZ ;  /* 0x0000000706097224 */ /* 0x000fe400078e02ff */
[----:B------:R-:W-:Y:S02]  /*03b0*/  IMAD.MOV.U32 R6, RZ, RZ, R8 ;  /* 0x000000ffff067224 */ /* 0x000fe400078e0008 */
[----:B------:R-:W-:-:S06]  /*03c0*/  IMAD.HI.U32 R3, R3, R9, R2 ;  /* 0x0000000903037227 */ /* 0x000fcc00078e0002 */
[----:B------:R-:W-:-:S04]  /*03d0*/  IMAD.HI.U32 R3, R3, R6, RZ ;  /* 0x0000000603037227 */ /* 0x000fc800078e00ff */
[----:B------:R-:W-:-:S05]  /*03e0*/  IMAD R0, R3, R0, R6 ;  /* 0x0000000003007224 */ /* 0x000fca00078e0206 */
[----:B------:R-:W-:-:S13]  /*03f0*/  ISETP.GT.U32.AND P1, PT, R7, R0, PT ;  /* 0x000000000700720c */ /* 0x000fda0003f24070 */
[----:B------:R-:W-:Y:S02]  /*0400*/  @!P1 IMAD.IADD R0, R0, 0x1, -R7 ;  /* 0x0000000100009824 */ /* 0x000fe400078e0a07 */
[----:B------:R-:W-:Y:S01]  /*0410*/  @!P1 VIADD R3, R3, 0x1 ;  /* 0x0000000103039836 */ /* 0x000fe20000000000 */
[----:B------:R-:W-:Y:S02]  /*0420*/  ISETP.NE.AND P1, PT, R4, RZ, PT ;  /* 0x000000ff0400720c */ /* 0x000fe40003f25270 */
[----:B------:R-:W-:Y:S02]  /*0430*/  ISETP.GE.U32.AND P0, PT, R0, R7, PT ;  /* 0x000000070000720c */ /* 0x000fe40003f06070 */
[----:B------:R-:W-:-:S04]  /*0440*/  LOP3.LUT R0, R5, R4, RZ, 0x3c, !PT ;  /* 0x0000000405007212 */ /* 0x000fc800078e3cff */
[----:B------:R-:W-:Y:S01]  /*0450*/  ISETP.GE.AND P2, PT, R0, RZ, PT ;  /* 0x000000ff0000720c */ /* 0x000fe20003f46270 */
[----:B------:R-:W-:-:S06]  /*0460*/  VIADD R0, R76, 0x3f ;  /* 0x0000003f4c007836 */ /* 0x000fcc0000000000 */
[----:B------:R-:W-:-:S04]  /*0470*/  @P0 VIADD R3, R3, 0x1 ;  /* 0x0000000103030836 */ /* 0x000fc80000000000 */
[----:B------:R-:W-:Y:S01]  /*0480*/  IMAD.MOV.U32 R2, RZ, RZ, R3 ;  /* 0x000000ffff027224 */ /* 0x000fe200078e0003 */
[----:B------:R-:W-:-:S03]  /*0490*/  SHF.R.S32.HI R3, RZ, 0x1f, R0 ;  /* 0x0000001fff037819 */ /* 0x000fc60000011400 */
[----:B------:R-:W-:Y:S01]  /*04a0*/  @!P2 IMAD.MOV R2, RZ, RZ, -R2 ;  /* 0x000000ffff02a224 */ /* 0x000fe200078e0a02 */
[----:B------:R-:W-:Y:S02]  /*04b0*/  @!P1 LOP3.LUT R2, RZ, R4, RZ, 0x33, !PT ;  /* 0x00000004ff029212 */ /* 0x000fe400078e33ff */
[----:B------:R-:W-:-:S03]  /*04c0*/  LEA.HI R3, R3, R0, RZ, 0x6 ;  /* 0x0000000003037211 */ /* 0x000fc600078f30ff */
[----:B------:R-:W-:Y:S02]  /*04d0*/  IMAD.SHL.U32 R6, R2, 0x8, RZ ;  /* 0x0000000802067824 */ /* 0x000fe400078e00ff */
[----:B------:R-:W-:-:S03]  /*04e0*/  IMAD.MOV R2, RZ, RZ, -R2 ;  /* 0x000000ffff027224 */ /* 0x000fc600078e0a02 */
[----:B------:R-:W-:Y:S01]  /*04f0*/  LEA.HI.SX32 R3, R3, -R6, 0x1a ;  /* 0x8000000603037211 */ /* 0x000fe200078fd2ff */
[----:B------:R-:W-:-:S03]  /*0500*/  IMAD R11, R4, R2, R5 ;  /* 0x00000002040b7224 */ /* 0x000fc600078e0205 */
[----:B------:R-:W-:-:S04]  /*0510*/  VIMNMX R8, PT, PT, R3, 0x8, PT ;  /* 0x0000000803087848 */ /* 0x000fc80003fe0100 */
[-C--:B------:R-:W-:Y:S02]  /*0520*/  IABS R7, R8.reuse ;  /* 0x0000000800077213 */ /* 0x080fe40000000000 */
[----:B------:R-:W-:Y:S02]  /*0530*/  IABS R4, R8 ;  /* 0x0000000800047213 */ /* 0x000fe40000000000 */
[----:B------:R-:W2:Y:S08]  /*0540*/  I2F.RP R0, R7 ;  /* 0x0000000700007306 */ /* 0x000eb00000209400 */
[----:B--2---:R-:W2:Y:S02]  /*0550*/  MUFU.RCP R0, R0 ;  /* 0x0000000000007308 */ /* 0x004ea40000001000 */
[----:B--2---:R-:W-:-:S06]  /*0560*/  VIADD R3, R0, 0xffffffe ;  /* 0x0ffffffe00037836 */ /* 0x004fcc0000000000 */
[----:B------:R-:W2:Y:S02]  /*0570*/  F2I.FTZ.U32.TRUNC.NTZ R3, R3 ;  /* 0x0000000300037305 */ /* 0x000ea4000021f000 */
[----:B--2---:R-:W-:-:S04]  /*0580*/  IMAD.MOV R9, RZ, RZ, -R3 ;  /* 0x000000ffff097224 */ /* 0x004fc800078e0a03 */
[----:B------:R-:W-:Y:S01]  /*0590*/  IMAD.MOV.U32 R2, RZ, RZ, R9 ;  /* 0x000000ffff027224 */ /* 0x000fe200078e0009 */
[----:B------:R-:W-:-:S03]  /*05a0*/  IABS R9, R11 ;  /* 0x0000000b00097213 */ /* 0x000fc60000000000 */
[----:B------:R-:W-:Y:S02]  /*05b0*/  IMAD R5, R2, R7, RZ ;  /* 0x0000000702057224 */ /* 0x000fe400078e02ff */
[----:B------:R-:W-:-:S04]  /*05c0*/  IMAD.MOV.U32 R2, RZ, RZ, RZ ;  /* 0x000000ffff027224 */ /* 0x000fc800078e00ff */
[----:B------:R-:W-:-:S04]  /*05d0*/  IMAD.HI.U32 R2, R3, R5, R2 ;  /* 0x0000000503027227 */ /* 0x000fc800078e0002 */
[----:B------:R-:W-:Y:S02]  /*05e0*/  IMAD.MOV R3, RZ, RZ, -R4 ;  /* 0x000000ffff037224 */ /* 0x000fe400078e0a04 */
[----:B------:R-:W-:-:S04]  /*05f0*/  IMAD.HI.U32 R0, R2, R9, RZ ;  /* 0x0000000902007227 */ /* 0x000fc800078e00ff */
[----:B------:R-:W-:Y:S01]  /*0600*/  IMAD R2, R0, R3, R9 ;  /* 0x0000000300027224 */ /* 0x000fe200078e0209 */
[----:B------:R-:W-:-:S04]  /*0610*/  LOP3.LUT R3, R11, R8, RZ, 0x3c, !PT ;  /* 0x000000080b037212 */ /* 0x000fc800078e3cff */
[----:B------:R-:W-:Y:S02]  /*0620*/  ISETP.GT.U32.AND P1, PT, R7, R2, PT ;  /* 0x000000020700720c */ /* 0x000fe40003f24070 */
[----:B------:R-:W-:-:S11]  /*0630*/  ISETP.GE.AND P2, PT, R3, RZ, PT ;  /* 0x000000ff0300720c */ /* 0x000fd60003f46270 */
[----:B------:R-:W-:Y:S02]  /*0640*/  @!P1 IMAD.IADD R2, R2, 0x1, -R7 ;  /* 0x0000000102029824 */ /* 0x000fe400078e0a07 */
[----:B------:R-:W-:Y:S01]  /*0650*/  @!P1 VIADD R0, R0, 0x1 ;  /* 0x0000000100009836 */ /* 0x000fe20000000000 */
[----:B------:R-:W-:Y:S02]  /*0660*/  ISETP.NE.AND P1, PT, R8, RZ, PT ;  /* 0x000000ff0800720c */ /* 0x000fe40003f25270 */
[----:B------:R-:W-:Y:S02]  /*0670*/  ISETP.GE.U32.AND P0, PT, R2, R7, PT ;  /* 0x000000070200720c */ /* 0x000fe40003f06070 */
[----:B------:R-:W2:Y:S11]  /*0680*/  S2R R2, SR_TID.X ;  /* 0x0000000000027919 */ /* 0x000eb60000002100 */
[----:B------:R-:W-:-:S04]  /*0690*/  @P0 VIADD R0, R0, 0x1 ;  /* 0x0000000100000836 */ /* 0x000fc80000000000 */
[----:B------:R-:W-:Y:S01]  /*06a0*/  @!P2 IMAD.MOV R0, RZ, RZ, -R0 ;  /* 0x000000ffff00a224 */ /* 0x000fe200078e0a00 */
[----:B------:R-:W-:-:S05]  /*06b0*/  @!P1 LOP3.LUT R0, RZ, R8, RZ, 0x33, !PT ;  /* 0x00000008ff009212 */ /* 0x000fca00078e33ff */
[----:B------:R-:W-:Y:S02]  /*06c0*/  IMAD.MOV R3, RZ, RZ, -R0 ;  /* 0x000000ffff037224 */ /* 0x000fe400078e0a00 */
[----:B------:R-:W-:Y:S02]  /*06d0*/  IMAD.SHL.U32 R0, R0, 0x40, RZ ;  /* 0x0000004000007824 */ /* 0x000fe400078e00ff */
[----:B------:R-:W-:-:S04]  /*06e0*/  IMAD R3, R8, R3, R11 ;  /* 0x0000000308037224 */ /* 0x000fc800078e020b */
[----:B------:R-:W-:Y:S01]  /*06f0*/  IMAD.IADD R3, R6, 0x1, R3 ;  /* 0x0000000106037824 */ /* 0x000fe200078e0203 */
[C---:B--2---:R-:W-:Y:S02]  /*0700*/  LOP3.LUT R4, R2.reuse, 0x20, RZ, 0xc0, !PT ;  /* 0x0000002002047812 */ /* 0x044fe400078ec0ff */
[----:B------:R-:W-:Y:S02]  /*0710*/  LOP3.LUT R88, R2, 0x3f, RZ, 0xc0, !PT ;  /* 0x0000003f02587812 */ /* 0x000fe400078ec0ff */
[----:B------:R-:W-:Y:S02]  /*0720*/  R2UR UR6, R4 ;  /* 0x00000000040672ca */ /* 0x000fe400000e0000 */
[----:B------:R-:W-:Y:S01]  /*0730*/  LOP3.LUT R89, R2, 0x1f, RZ, 0xc0, !PT ;  /* 0x0000001f02597812 */ /* 0x000fe200078ec0ff */
[----:B------:R-:W-:Y:S01]  /*0740*/  IMAD R86, R3, 0x40, R88 ;  /* 0x0000004003567824 */ /* 0x000fe200078e0258 */
[----:B01--4-:R-:W-:Y:S11]  /*0750*/  BRA.U !UP0, `(.L_x_0) ;  /* 0x0000005108f87547 */ /* 0x013ff6000b800000 */
[----:B------:R-:W-:Y:S01]  /*0760*/  IABS R10, R76 ;  /* 0x0000004c000a7213 */ /* 0x000fe20000000000 */
[----:B------:R-:W0:Y:S01]  /*0770*/  LDCU UR7, c[0x0][0x3b0] ;  /* 0x00007600ff0777ac */ /* 0x000e220008000800 */
[----:B------:R-:W-:Y:S01]  /*0780*/  IABS R4, R77 ;  /* 0x0000004d00047213 */ /* 0x000fe20000000000 */
[----:B------:R-:W-:Y:S01]  /*0790*/  IMAD.SHL.U32 R91, R2, 0x2, RZ ;  /* 0x00000002025b7824 */ /* 0x000fe200078e00ff */
[----:B------:R-:W1:Y:S01]  /*07a0*/  I2F.RP R5, R10 ;  /* 0x0000000a00057306 */ /* 0x000e620000209400 */
[----:B------:R-:W-:Y:S01]  /*07b0*/  ISETP.GE.AND P5, PT, R86, RZ, PT ;  /* 0x000000ff5600720c */ /* 0x000fe20003fa6270 */
[----:B------:R-:W2:Y:S01]  /*07c0*/  LDCU.128 UR8, c[0x0][0x380] ;  /* 0x00007000ff0877ac */ /* 0x000ea20008000c00 */
[----:B------:R-:W-:Y:S01]  /*07d0*/  SHF.R.U32.HI R90, RZ, 0x2, R2 ;  /* 0x00000002ff5a7819 */ /* 0x000fe20000011602 */
[----:B------:R-:W3:Y:S01]  /*07e0*/  LDC R104, c[0x0][0x3a8] ;  /* 0x0000ea00ff687b82 */ /* 0x000ee20000000800 */
[----:B------:R-:W-:Y:S01]  /*07f0*/  LOP3.LUT R101, R88, 0x8, RZ, 0x3c, !PT ;  /* 0x0000000858657812 */ /* 0x000fe200078e3cff */
[----:B------:R-:W4:Y:S01]  /*0800*/  LDCU UR44, c[0x0][0x3a4] ;  /* 0x00007480ff2c77ac */ /* 0x000f220008000800 */
[----:B------:R-:W-:Y:S01]  /*0810*/  SGXT.U32 R90, R90, 0x3 ;  /* 0x000000035a5a781a */ /* 0x000fe20000000000 */
[----:B------:R-:W5:Y:S01]  /*0820*/  I2F.RP R3, R4 ;  /* 0x0000000400037306 */ /* 0x000f620000209400 */
[C---:B------:R-:W-:Y:S01]  /*0830*/  LOP3.LUT R103, R88.reuse, 0x10, RZ, 0x3c, !PT ;  /* 0x0000001058677812 */ /* 0x040fe200078e3cff */
[----:B------:R-:W0:Y:S01]  /*0840*/  LDCU UR72, c[0x0][0x3a0] ;  /* 0x00007400ff4877ac */ /* 0x000e220008000800 */
[----:B------:R-:W-:-:S02]  /*0850*/  LOP3.LUT R105, R88, 0x18, RZ, 0x3c, !PT ;  /* 0x0000001858697812 */ /* 0x000fc400078e3cff */
[----:B------:R-:W-:Y:S02]  /*0860*/  CS2R R70, SRZ ;  /* 0x0000000000467805 */ /* 0x000fe4000001ff00 */
[C---:B------:R-:W-:Y:S02]  /*0870*/  LOP3.LUT R106, R88.reuse, 0x20, RZ, 0x3c, !PT ;  /* 0x00000020586a7812 */ /* 0x040fe400078e3cff */
[----:B------:R-:W-:Y:S02]  /*0880*/  CS2R R72, SRZ ;  /* 0x0000000000487805 */ /* 0x000fe4000001ff00 */
[C---:B------:R-:W-:Y:S01]  /*0890*/  LOP3.LUT R107, R88.reuse, 0x28, RZ, 0x3c, !PT ;  /* 0x00000028586b7812 */ /* 0x040fe200078e3cff */
[----:B-1----:R-:W1:Y:S01]  /*08a0*/  MUFU.RCP R5, R5 ;  /* 0x0000000500057308 */ /* 0x002e620000001000 */
[----:B------:R-:W-:Y:S02]  /*08b0*/  LOP3.LUT R108, R88, 0x30, RZ, 0x3c, !PT ;  /* 0x00000030586c7812 */ /* 0x000fe400078e3cff */
[----:B------:R-:W-:-:S02]  /*08c0*/  CS2R R74, SRZ ;  /* 0x00000000004a7805 */ /* 0x000fc4000001ff00 */
[----:B------:R-:W-:-:S03]  /*08d0*/  LOP3.LUT R109, R88, 0x38, RZ, 0x3c, !PT ;  /* 0x00000038586d7812 */ /* 0x000fc600078e3cff */
[----:B-----5:R-:W5:Y:S01]  /*08e0*/  MUFU.RCP R3, R3 ;  /* 0x0000000300037308 */ /* 0x020f620000001000 */
[----:B0-----:R-:W-:Y:S02]  /*08f0*/  IMAD.U32 R102, RZ, RZ, UR72 ;  /* 0x00000048ff667e24 */ /* 0x001fe4000f8e00ff */
[----:B-1----:R-:W-:Y:S01]  /*0900*/  VIADD R8, R5, 0xffffffe ;  /* 0x0ffffffe05087836 */ /* 0x002fe20000000000 */
[----:B------:R-:W-:-:S04]  /*0910*/  IABS R5, R86 ;  /* 0x0000005600057213 */ /* 0x000fc80000000000 */
[----:B------:R0:W1:Y:S01]  /*0920*/  F2I.FTZ.U32.TRUNC.NTZ R9, R8 ;  /* 0x0000000800097305 */ /* 0x000062000021f000 */
[----:B-----5:R-:W-:Y:S02]  /*0930*/  VIADD R6, R3, 0xffffffe ;  /* 0x0ffffffe03067836 */ /* 0x020fe40000000000 */
[----:B------:R-:W-:Y:S01]  /*0940*/  IMAD.U32 R3, RZ, RZ, UR6 ;  /* 0x00000006ff037e24 */ /* 0x000fe2000f8e00ff */
[----:B------:R-:W-:-:S04]  /*0950*/  ULEA UR6, UR6, UR4, 0x3 ;  /* 0x0000000406067291 */ /* 0x000fc8000f8e18ff */
[----:B------:R5:W2:Y:S01]  /*0960*/  F2I.FTZ.U32.TRUNC.NTZ R7, R6 ;  /* 0x0000000600077305 */ /* 0x000aa2000021f000 */
[----:B0-----:R-:W-:Y:S01]  /*0970*/  IMAD.MOV.U32 R8, RZ, RZ, RZ ;  /* 0x000000ffff087224 */ /* 0x001fe200078e00ff */
[----:B------:R-:W-:Y:S01]  /*0980*/  LEA.HI R18, R3, R0, RZ, 0x1b ;  /* 0x0000000003127211 */ /* 0x000fe200078fd8ff */
[----:B-1----:R-:W-:-:S03]  /*0990*/  IMAD.MOV R11, RZ, RZ, -R9 ;  /* 0x000000ffff0b7224 */ /* 0x002fc600078e0a09 */
[----:B------:R-:W-:Y:S01]  /*09a0*/  IABS R67, R18 ;  /* 0x0000001200437213 */ /* 0x000fe20000000000 */
[----:B-----5:R-:W-:Y:S02]  /*09b0*/  IMAD.MOV.U32 R6, RZ, RZ, RZ ;  /* 0x000000ffff067224 */ /* 0x020fe400078e00ff */
[----:B------:R-:W-:Y:S02]  /*09c0*/  IMAD R11, R11, R10, RZ ;  /* 0x0000000a0b0b7224 */ /* 0x000fe400078e02ff */
[----:B------:R-:W-:Y:S02]  /*09d0*/  VIADD R12, R18, 0x3c ;  /* 0x0000003c120c7836 */ /* 0x000fe40000000000 */
[----:B------:R-:W-:-:S03]  /*09e0*/  IMAD.HI.U32 R9, R9, R11, R8 ;  /* 0x0000000b09097227 */ /* 0x000fc600078e0008 */
[----:B------:R-:W-:Y:S01]  /*09f0*/  ISETP.GE.AND P2, PT, R12, RZ, PT ;  /* 0x000000ff0c00720c */ /* 0x000fe20003f46270 */
[----:B------:R-:W-:Y:S02]  /*0a00*/  IMAD.MOV.U32 R11, RZ, RZ, R5 ;  /* 0x000000ffff0b7224 */ /* 0x000fe400078e0005 */
[----:B--2---:R-:W-:Y:S02]  /*0a10*/  IMAD.MOV R3, RZ, RZ, -R7 ;  /* 0x000000ffff037224 */ /* 0x004fe400078e0a07 */
[----:B------:R-:W-:-:S04]  /*0a20*/  IMAD.HI.U32 R9, R9, R11, RZ ;  /* 0x0000000b09097227 */ /* 0x000fc800078e00ff */
[----:B------:R-:W-:Y:S02]  /*0a30*/  IMAD.MOV R9, RZ, RZ, -R9 ;  /* 0x000000ffff097224 */ /* 0x000fe400078e0a09 */
[----:B------:R-:W-:Y:S02]  /*0a40*/  VIADD R8, R18, 0x3e ;  /* 0x0000003e12087836 */ /* 0x000fe40000000000 */
[----:B------:R-:W-:Y:S01]  /*0a50*/  IMAD R11, R10, R9, R11 ;  /* 0x000000090a0b7224 */ /* 0x000fe200078e020b */
[----:B------:R-:W-:Y:S01]  /*0a60*/  IABS R9, R12 ;  /* 0x0000000c00097213 */ /* 0x000fe20000000000 */
[----:B------:R-:W-:Y:S01]  /*0a70*/  IMAD R3, R3, R4, RZ ;  /* 0x0000000403037224 */ /* 0x000fe200078e02ff */
[----:B------:R-:W-:Y:S01]  /*0a80*/  IABS R5, R8 ;  /* 0x0000000800057213 */ /* 0x000fe20000000000 */
[----:B------:R-:W-:Y:S01]  /*0a90*/  VIADD R14, R18, 0x3a ;  /* 0x0000003a120e7836 */ /* 0x000fe20000000000 */
[----:B------:R-:W-:Y:S01]  /*0aa0*/  ISETP.GT.U32.AND P0, PT, R10, R11, PT ;  /* 0x0000000b0a00720c */ /* 0x000fe20003f04070 */
[----:B------:R-:W-:Y:S01]  /*0ab0*/  IMAD.HI.U32 R6, R7, R3, R6 ;  /* 0x0000000307067227 */ /* 0x000fe200078e0006 */
[----:B------:R-:W-:-:S02]  /*0ac0*/  ISETP.GE.AND P6, PT, R8, RZ, PT ;  /* 0x000000ff0800720c */ /* 0x000fc40003fc6270 */
[----:B------:R-:W-:Y:S01]  /*0ad0*/  IABS R13, R14 ;  /* 0x0000000e000d7213 */ /* 0x000fe20000000000 */
[----:B------:R-:W-:Y:S01]  /*0ae0*/  VIADD R12, R18, 0x38 ;  /* 0x00000038120c7836 */ /* 0x000fe20000000000 */
[----:B------:R-:W-:Y:S01]  /*0af0*/  ISETP.GE.AND P1, PT, R14, RZ, PT ;  /* 0x000000ff0e00720c */ /* 0x000fe20003f26270 */
[----:B------:R-:W-:-:S04]  /*0b00*/  IMAD.HI.U32 R3, R6, R5, RZ ;  /* 0x0000000506037227 */ /* 0x000fc800078e00ff */
[----:B------:R-:W-:Y:S02]  /*0b10*/  IMAD.MOV R7, RZ, RZ, -R3 ;  /* 0x000000ffff077224 */ /* 0x000fe400078e0a03 */
[----:B------:R-:W-:Y:S02]  /*0b20*/  @!P0 IMAD.IADD R11, R11, 0x1, -R10 ;  /* 0x000000010b0b8824 */ /* 0x000fe400078e0a0a */
[----:B------:R-:W-:-:S03]  /*0b30*/  IMAD.HI.U32 R3, R6, R9, RZ ;  /* 0x0000000906037227 */ /* 0x000fc600078e00ff */
[----:B------:R-:W-:Y:S01]  /*0b40*/  ISETP.GT.U32.AND P4, PT, R10, R11, PT ;  /* 0x0000000b0a00720c */ /* 0x000fe20003f84070 */
[----:B------:R-:W-:Y:S02]  /*0b50*/  IMAD R5, R4, R7, R5 ;  /* 0x0000000704057224 */ /* 0x000fe400078e0205 */
[----:B------:R-:W-:-:S03]  /*0b60*/  IMAD.HI.U32 R7, R6, R13, RZ ;  /* 0x0000000d06077227 */ /* 0x000fc600078e00ff */
[C---:B------:R-:W-:Y:S01]  /*0b70*/  ISETP.GT.U32.AND P0, PT, R4.reuse, R5, PT ;  /* 0x000000050400720c */ /* 0x040fe20003f04070 */
[----:B------:R-:W-:Y:S02]  /*0b80*/  IMAD.MOV R3, RZ, RZ, -R3 ;  /* 0x000000ffff037224 */ /* 0x000fe400078e0a03 */
[----:B------:R-:W-:Y:S02]  /*0b90*/  IMAD.MOV R8, RZ, RZ, -R7 ;  /* 0x000000ffff087224 */ /* 0x000fe400078e0a07 */
[C---:B------:R-:W-:Y:S02]  /*0ba0*/  IMAD R7, R4.reuse, R3, R9 ;  /* 0x0000000304077224 */ /* 0x040fe400078e0209 */
[C---:B------:R-:W-:Y:S01]  /*0bb0*/  IMAD R9, R4.reuse, R8, R13 ;  /* 0x0000000804097224 */ /* 0x040fe200078e020d */
[----:B------:R-:W-:Y:S01]  /*0bc0*/  IABS R13, R12 ;  /* 0x0000000c000d7213 */ /* 0x000fe20000000000 */
[----:B------:R-:W-:Y:S01]  /*0bd0*/  @!P4 IMAD.IADD R11, R11, 0x1, -R10 ;  /* 0x000000010b0bc824 */ /* 0x000fe200078e0a0a */
[----:B------:R-:W-:Y:S01]  /*0be0*/  ISETP.GT.U32.AND P3, PT, R4, R7, PT ;  /* 0x000000070400720c */ /* 0x000fe20003f64070 */
[----:B------:R-:W-:Y:S01]  /*0bf0*/  VIADD R14, R18, 0x36 ;  /* 0x00000036120e7836 */ /* 0x000fe20000000000 */
[----:B------:R-:W-:Y:S01]  /*0c00*/  ISETP.GT.U32.AND P4, PT, R4, R9, PT ;  /* 0x000000090400720c */ /* 0x000fe20003f84070 */
[----:B------:R-:W-:-:S03]  /*0c10*/  IMAD.HI.U32 R8, R6, R13, RZ ;  /* 0x0000000d06087227 */ /* 0x000fc600078e00ff */
[----:B------:R-:W-:Y:S01]  /*0c20*/  IABS R15, R14 ;  /* 0x0000000e000f7213 */ /* 0x000fe20000000000 */
[----:B------:R-:W-:Y:S02]  /*0c30*/  IMAD.MOV R8, RZ, RZ, -R8 ;  /* 0x000000ffff087224 */ /* 0x000fe400078e0a08 */
[----:B------:R-:W-:Y:S02]  /*0c40*/  IMAD.MOV.U32 R3, RZ, RZ, R11 ;  /* 0x000000ffff037224 */ /* 0x000fe400078e000b */
[----:B------:R-:W-:-:S04]  /*0c50*/  IMAD.HI.U32 R10, R6, R15, RZ ;  /* 0x0000000f060a7227 */ /* 0x000fc800078e00ff */
[--C-:B------:R-:W-:Y:S01]  /*0c60*/  @!P3 IMAD.IADD R7, R7, 0x1, -R4.reuse ;  /* 0x000000010707b824 */ /* 0x100fe200078e0a04 */
[----:B------:R-:W-:Y:S01]  /*0c70*/  ISETP.NE.AND P3, PT, R76, RZ, PT ;  /* 0x000000ff4c00720c */ /* 0x000fe20003f65270 */
[----:B------:R-:W-:Y:S02]  /*0c80*/  @!P4 IMAD.IADD R9, R9, 0x1, -R4 ;  /* 0x000000010909c824 */ /* 0x000fe400078e0a04 */
[----:B------:R-:W-:Y:S01]  /*0c90*/  IMAD.MOV R10, RZ, RZ, -R10 ;  /* 0x000000ffff0a7224 */ /* 0x000fe200078e0a0a */
[----:B------:R-:W-:Y:S01]  /*0ca0*/  ISETP.GT.U32.AND P4, PT, R4, R7, PT ;  /* 0x000000070400720c */ /* 0x000fe20003f84070 */
[----:B------:R-:W-:Y:S02]  /*0cb0*/  VIADD R16, R18, 0x34 ;  /* 0x0000003412107836 */ /* 0x000fe40000000000 */
[C---:B------:R-:W-:Y:S02]  /*0cc0*/  IMAD R11, R4.reuse, R8, R13 ;  /* 0x00000008040b7224 */ /* 0x040fe400078e020d */
[----:B------:R-:W-:Y:S01]  /*0cd0*/  IMAD R13, R4, R10, R15 ;  /* 0x0000000a040d7224 */ /* 0x000fe200078e020f */
[----:B------:R-:W-:Y:S01]  /*0ce0*/  IABS R17, R16 ;  /* 0x0000001000117213 */ /* 0x000fe20000000000 */
[----:B------:R-:W-:-:S02]  /*0cf0*/  @!P0 IMAD.IADD R5, R5, 0x1, -R4 ;  /* 0x0000000105058824 */ /* 0x000fc400078e0a04 */
[----:B------:R-:W-:Y:S01]  /*0d00*/  @!P5 IMAD.MOV R3, RZ, RZ, -R3 ;  /* 0x000000ffff03d224 */ /* 0x000fe200078e0a03 */
[----:B------:R-:W-:Y:S01]  /*0d10*/  ISETP.GT.U32.AND P5, PT, R4, R9, PT ;  /* 0x000000090400720c */ /* 0x000fe20003fa4070 */
[----:B------:R-:W-:Y:S01]  /*0d20*/  IMAD.HI.U32 R8, R6, R17, RZ ;  /* 0x0000001106087227 */ /* 0x000fe200078e00ff */
[C---:B------:R-:W-:Y:S02]  /*0d30*/  ISETP.GT.U32.AND P0, PT, R4.reuse, R5, PT ;  /* 0x000000050400720c */ /* 0x040fe40003f04070 */
[----:B------:R-:W-:Y:S01]  /*0d40*/  @!P3 LOP3.LUT R3, RZ, R76, RZ, 0x33, !PT ;  /* 0x0000004cff03b212 */ /* 0x000fe200078e33ff */
[----:B------:R-:W-:Y:S01]  /*0d50*/  @!P4 IMAD.IADD R7, R7, 0x1, -R4 ;  /* 0x000000010707c824 */ /* 0x000fe200078e0a04 */
[C---:B------:R-:W-:Y:S01]  /*0d60*/  ISETP.GT.U32.AND P4, PT, R4.reuse, R13, PT ;  /* 0x0000000d0400720c */ /* 0x040fe20003f84070 */
[----:B------:R-:W-:Y:S01]  /*0d70*/  IMAD.MOV R8, RZ, RZ, -R8 ;  /* 0x000000ffff087224 */ /* 0x000fe200078e0a08 */
[----:B------:R-:W-:Y:S01]  /*0d80*/  ISETP.GT.U32.AND P3, PT, R4, R11, PT ;  /* 0x0000000b0400720c */ /* 0x000fe20003f64070 */
[----:B------:R-:W-:-:S02]  /*0d90*/  @!P2 IMAD.MOV R7, RZ, RZ, -R7 ;  /* 0x000000ffff07a224 */ /* 0x000fc400078e0a07 */
[----:B------:R-:W-:Y:S02]  /*0da0*/  IMAD R15, R4, R8, R17 ;  /* 0x00000008040f7224 */ /* 0x000fe400078e0211 */
[----:B------:R-:W-:Y:S02]  /*0db0*/  VIADD R8, R18, 0x32 ;  /* 0x0000003212087836 */ /* 0x000fe40000000000 */
[--C-:B------:R-:W-:Y:S01]  /*0dc0*/  @!P0 IMAD.IADD R5, R5, 0x1, -R4.reuse ;  /* 0x0000000105058824 */ /* 0x100fe200078e0a04 */
[----:B------:R-:W-:Y:S01]  /*0dd0*/  ISETP.GE.AND P0, PT, R12, RZ, PT ;  /* 0x000000ff0c00720c */ /* 0x000fe20003f06270 */
[--C-:B------:R-:W-:Y:S01]  /*0de0*/  @!P5 IMAD.IADD R9, R9, 0x1, -R4.reuse ;  /* 0x000000010909d824 */ /* 0x100fe200078e0a04 */
[----:B------:R-:W-:Y:S01]  /*0df0*/  IABS R17, R8 ;  /* 0x0000000800117213 */ /* 0x000fe20000000000 */
[----:B------:R-:W-:Y:S01]  /*0e00*/  @!P4 IMAD.IADD R13, R13, 0x1, -R4 ;  /* 0x000000010d0dc824 */ /* 0x000fe200078e0a04 */
[----:B------:R-:W-:Y:S01]  /*0e10*/  ISETP.GE.AND P2, PT, R8, RZ, PT ;  /* 0x000000ff0800720c */ /* 0x000fe20003f46270 */
[----:B------:R-:W-:Y:S01]  /*0e20*/  @!P6 IMAD.MOV R5, RZ, RZ, -R5 ;  /* 0x000000ffff05e224 */ /* 0x000fe200078e0a05 */
[----:B------:R-:W-:Y:S01]  /*0e30*/  ISETP.GE.AND P6, PT, R14, RZ, PT ;  /* 0x000000ff0e00720c */ /* 0x000fe20003fc6270 */
[----:B------:R-:W-:Y:S01]  /*0e40*/  IMAD.HI.U32 R8, R6, R17, RZ ;  /* 0x0000001106087227 */ /* 0x000fe200078e00ff */
[----:B------:R-:W-:-:S02]  /*0e50*/  ISETP.GT.U32.AND P4, PT, R4, R13, PT ;  /* 0x0000000d0400720c */ /* 0x000fc40003f84070 */
[----:B------:R-:W-:Y:S01]  /*0e60*/  ISETP.GE.AND P5, PT, R16, RZ, PT ;  /* 0x000000ff1000720c */ /* 0x000fe20003fa6270 */
[----:B------:R-:W-:Y:S02]  /*0e70*/  VIADD R16, R18, 0x2e ;  /* 0x0000002e12107836 */ /* 0x000fe40000000000 */
[----:B------:R-:W-:Y:S02]  /*0e80*/  IMAD.MOV R8, RZ, RZ, -R8 ;  /* 0x000000ffff087224 */ /* 0x000fe400078e0a08 */
[----:B------:R-:W-:Y:S01]  /*0e90*/  @!P1 IMAD.MOV R9, RZ, RZ, -R9 ;  /* 0x000000ffff099224 */ /* 0x000fe200078e0a09 */
[----:B------:R-:W-:Y:S01]  /*0ea0*/  IABS R21, R16 ;  /* 0x0000001000157213 */ /* 0x000fe20000000000 */
[C---:B------:R-:W-:Y:S01]  /*0eb0*/  IMAD R17, R4.reuse, R8, R17 ;  /* 0x0000000804117224 */ /* 0x040fe200078e0211 */
[----:B------:R-:W-:Y:S01]  /*0ec0*/  ISETP.GT.U32.AND P1, PT, R4, R15, PT ;  /* 0x0000000f0400720c */ /* 0x000fe20003f24070 */
[--C-:B------:R-:W-:Y:S02]  /*0ed0*/  @!P3 IMAD.IADD R11, R11, 0x1, -R4.reuse ;  /* 0x000000010b0bb824 */ /* 0x100fe400078e0a04 */
[----:B------:R-:W-:Y:S01]  /*0ee0*/  @!P4 IMAD.IADD R13, R13, 0x1, -R4 ;  /* 0x000000010d0dc824 */ /* 0x000fe200078e0a04 */
[----:B------:R-:W-:Y:S01]  /*0ef0*/  ISETP.GE.AND P4, PT, R16, RZ, PT ;  /* 0x000000ff1000720c */ /* 0x000fe20003f86270 */
[----:B------:R-:W-:Y:S01]  /*0f00*/  IMAD.HI.U32 R12, R6, R21, RZ ;  /* 0x00000015060c7227 */ /* 0x000fe200078e00ff */
[----:B------:R-:W-:-:S03]  /*0f10*/  ISETP.GT.U32.AND P3, PT, R4, R11, PT ;  /* 0x0000000b0400720c */ /* 0x000fc60003f64070 */
[----:B------:R-:W-:Y:S01]  /*0f20*/  @!P6 IMAD.MOV R13, RZ, RZ, -R13 ;  /* 0x000000ffff0de224 */ /* 0x000fe200078e0a0d */
[----:B------:R-:W-:Y:S01]  /*0f30*/  ISETP.GT.U32.AND P6, PT, R4, R17, PT ;  /* 0x000000110400720c */ /* 0x000fe20003fc4070 */
[----:B------:R-:W-:Y:S02]  /*0f40*/  VIADD R14, R18, 0x30 ;  /* 0x00000030120e7836 */ /* 0x000fe40000000000 */
[----:B------:R-:W-:Y:S02]  /*0f50*/  IMAD.MOV R12, RZ, RZ, -R12 ;  /* 0x000000ffff0c7224 */ /* 0x000fe400078e0a0c */
[----:B------:R-:W-:Y:S01]  /*0f60*/  @!P1 IMAD.IADD R15, R15, 0x1, -R4 ;  /* 0x000000010f0f9824 */ /* 0x000fe200078e0a04 */
[----:B------:R-:W-:Y:S01]  /*0f70*/  IABS R19, R14 ;  /* 0x0000000e00137213 */ /* 0x000fe20000000000 */
[----:B------:R-:W-:Y:S02]  /*0f80*/  IMAD R21, R4, R12, R21 ;  /* 0x0000000c04157224 */ /* 0x000fe400078e0215 */
[----:B------:R-:W-:Y:S01]  /*0f90*/  VIADD R8, R18, 0x2c ;  /* 0x0000002c12087836 */ /* 0x000fe20000000000 */
[----:B------:R-:W-:Y:S01]  /*0fa0*/  ISETP.GT.U32.AND P1, PT, R4, R15, PT ;  /* 0x0000000f0400720c */ /* 0x000fe20003f24070 */
[----:B------:R-:W-:-:S03]  /*0fb0*/  IMAD.HI.U32 R10, R6, R19, RZ ;  /* 0x00000013060a7227 */ /* 0x000fc600078e00ff */
[----:B------:R-:W-:Y:S01]  /*0fc0*/  IABS R23, R8 ;  /* 0x0000000800177213 */ /* 0x000fe20000000000 */
[--C-:B------:R-:W-:Y:S01]  /*0fd0*/  @!P6 IMAD.IADD R17, R17, 0x1, -R4.reuse ;  /* 0x000000011111e824 */ /* 0x100fe200078e0a04 */
[----:B------:R-:W-:Y:S01]  /*0fe0*/  ISETP.GT.U32.AND P6, PT, R4, R21, PT ;  /* 0x000000150400720c */ /* 0x000fe20003fc4070 */
[----:B------:R-:W-:Y:S01]  /*0ff0*/  @!P3 IMAD.IADD R11, R11, 0x1, -R4 ;  /* 0x000000010b0bb824 */ /* 0x000fe200078e0a04 */
[----:B------:R-:W-:Y:S01]  /*1000*/  ISETP.GE.AND P3, PT, R14, RZ, PT ;  /* 0x000000ff0e00720c */ /* 0x000fe20003f66270 */
[----:B------:R-:W-:Y:S02]  /*1010*/  VIADD R14, R18, 0x2a ;  /* 0x0000002a120e7836 */ /* 0x000fe40000000000 */
[----:B------:R-:W-:Y:S02]  /*1020*/  IMAD.MOV R10, RZ, RZ, -R10 ;  /* 0x000000ffff0a7224 */ /* 0x000fe400078e0a0a */
[----:B------:R-:W-:Y:S01]  /*1030*/  @!P0 IMAD.MOV R11, RZ, RZ, -R11 ;  /* 0x000000ffff0b8224 */ /* 0x000fe200078e0a0b */
[----:B------:R-:W-:Y:S01]  /*1040*/  ISETP.GE.AND P0, PT, R8, RZ, PT ;  /* 0x000000ff0800720c */ /* 0x000fe20003f06270 */
[----:B------:R-:W-:Y:S01]  /*1050*/  IMAD R19, R4, R10, R19 ;  /* 0x0000000a04137224 */ /* 0x000fe200078e0213 */
[----:B------:R-:W-:Y:S01]  /*1060*/  IABS R25, R14 ;  /* 0x0000000e00197213 */ /* 0x000fe20000000000 */
[----:B------:R-:W-:-:S02]  /*1070*/  VIADD R20, R18, 0x26 ;  /* 0x0000002612147836 */ /* 0x000fc40000000000 */
[----:B------:R-:W-:-:S03]  /*1080*/  IMAD.HI.U32 R8, R6, R23, RZ ;  /* 0x0000001706087227 */ /* 0x000fc600078e00ff */
[----:B------:R-:W-:Y:S01]  /*1090*/  IABS R29, R20 ;  /* 0x00000014001d7213 */ /* 0x000fe20000000000 */
[--C-:B------:R-:W-:Y:S01]  /*10a0*/  @!P1 IMAD.IADD R15, R15, 0x1, -R4.reuse ;  /* 0x000000010f0f9824 */ /* 0x100fe200078e0a04 */
[----:B------:R-:W-:Y:S01]  /*10b0*/  ISETP.GT.U32.AND P1, PT, R4, R19, PT ;  /* 0x000000130400720c */ /* 0x000fe20003f24070 */
[----:B------:R-:W-:Y:S02]  /*10c0*/  @!P6 IMAD.IADD R21, R21, 0x1, -R4 ;  /* 0x000000011515e824 */ /* 0x000fe400078e0a04 */
[----:B------:R-:W-:-:S03]  /*10d0*/  IMAD.HI.U32 R10, R6, R25, RZ ;  /* 0x00000019060a7227 */ /* 0x000fc600078e00ff */
[C---:B------:R-:W-:Y:S01]  /*10e0*/  ISETP.GT.U32.AND P6, PT, R4.reuse, R21, PT ;  /* 0x000000150400720c */ /* 0x040fe20003fc4070 */
[----:B------:R-:W-:Y:S02]  /*10f0*/  IMAD.MOV R8, RZ, RZ, -R8 ;  /* 0x000000ffff087224 */ /* 0x000fe400078e0a08 */
[----:B------:R-:W-:Y:S02]  /*1100*/  IMAD.MOV R10, RZ, RZ, -R10 ;  /* 0x000000ffff0a7224 */ /* 0x000fe400078e0a0a */
[----:B------:R-:W-:Y:S02]  /*1110*/  IMAD R23, R4, R8, R23 ;  /* 0x0000000804177224 */ /* 0x000fe400078e0217 */
[----:B------:R-:W-:-:S04]  /*1120*/  IMAD.HI.U32 R8, R6, R29, RZ ;  /* 0x0000001d06087227 */ /* 0x000fc800078e00ff */
[----:B------:R-:W-:Y:S02]  /*1130*/  VIADD R16, R18, 0x28 ;  /* 0x0000002812107836 */ /* 0x000fe40000000000 */
[C---:B------:R-:W-:Y:S02]  /*1140*/  IMAD R25, R4.reuse, R10, R25 ;  /* 0x0000000a04197224 */ /* 0x040fe400078e0219 */
[----:B------:R-:W-:Y:S01]  /*1150*/  IMAD.MOV R10, RZ, RZ, -R8 ;  /* 0x000000ffff0a7224 */ /* 0x000fe200078e0a08 */
[----:B------:R-:W-:Y:S01]  /*1160*/  IABS R27, R16 ;  /* 0x00000010001b7213 */ /* 0x000fe20000000000 */
[--C-:B------:R-:W-:Y:S01]  /*1170*/  @!P1 IMAD.IADD R19, R19, 0x1, -R4.reuse ;  /* 0x0000000113139824 */ /* 0x100fe200078e0a04 */
[C---:B------:R-:W-:Y:S01]  /*1180*/  ISETP.GT.U32.AND P1, PT, R4.reuse, R17, PT ;  /* 0x000000110400720c */ /* 0x040fe20003f24070 */
[C---:B------:R-:W-:Y:S02]  /*1190*/  IMAD R29, R4.reuse, R10, R29 ;  /* 0x0000000a041d7224 */ /* 0x040fe400078e021d */
[----:B------:R-:W-:Y:S01]  /*11a0*/  @!P5 IMAD.MOV R15, RZ, RZ, -R15 ;  /* 0x000000ffff0fd224 */ /* 0x000fe200078e0a0f */
[C---:B------:R-:W-:Y:S01]  /*11b0*/  ISETP.GT.U32.AND P5, PT, R4.reuse, R19, PT ;  /* 0x000000130400720c */ /* 0x040fe20003fa4070 */
[----:B------:R-:W-:Y:S01]  /*11c0*/  @!P6 IMAD.IADD R21, R21, 0x1, -R4 ;  /* 0x000000011515e824 */ /* 0x000fe200078e0a04 */
[----:B------:R-:W-:Y:S01]  /*11d0*/  ISETP.GT.U32.AND P6, PT, R4, R29, PT ;  /* 0x0000001d0400720c */ /* 0x000fe20003fc4070 */
[----:B------:R-:W-:-:S02]  /*11e0*/  VIADD R22, R18, 0x24 ;  /* 0x0000002412167836 */ /* 0x000fc40000000000 */
[----:B------:R-:W-:-:S03]  /*11f0*/  IMAD.HI.U32 R12, R6, R27, RZ ;  /* 0x0000001b060c7227 */ /* 0x000fc600078e00ff */
[----:B------:R-:W-:Y:S01]  /*1200*/  IABS R31, R22 ;  /* 0x00000016001f7213 */ /* 0x000fe20000000000 */
[----:B------:R-:W-:Y:S02]  /*1210*/  IMAD.MOV R12, RZ, RZ, -R12 ;  /* 0x000000ffff0c7224 */ /* 0x000fe400078e0a0c */
[----:B------:R-:W-:Y:S01]  /*1220*/  @!P1 IMAD.IADD R17, R17, 0x1, -R4 ;  /* 0x0000000111119824 */ /* 0x000fe200078e0a04 */
[C---:B------:R-:W-:Y:S01]  /*1230*/  ISETP.GT.U32.AND P1, PT, R4.reuse, R23, PT ;  /* 0x000000170400720c */ /* 0x040fe20003f24070 */
[----:B------:R-:W-:Y:S02]  /*1240*/  IMAD R27, R4, R12, R27 ;  /* 0x0000000c041b7224 */ /* 0x000fe400078e021b */
[----:B------:R-:W-:Y:S02]  /*1250*/  VIADD R12, R18, 0x22 ;  /* 0x00000022120c7836 */ /* 0x000fe40000000000 */
[----:B------:R-:W-:-:S03]  /*1260*/  IMAD.HI.U32 R8, R6, R31, RZ ;  /* 0x0000001f06087227 */ /* 0x000fc600078e00ff */
[----:B------:R-:W-:Y:S01]  /*1270*/  IABS R33, R12 ;  /* 0x0000000c00217213 */ /* 0x000fe20000000000 */
[--C-:B------:R-:W-:Y:S01]  /*1280*/  @!P5 IMAD.IADD R19, R19, 0x1, -R4.reuse ;  /* 0x000000011313d824 */ /* 0x100fe200078e0a04 */
[C---:B------:R-:W-:Y:S01]  /*1290*/  ISETP.GT.U32.AND P5, PT, R4.reuse, R27, PT ;  /* 0x0000001b0400720c */ /* 0x040fe20003fa4070 */
[----:B------:R-:W-:Y:S02]  /*12a0*/  @!P6 IMAD.IADD R29, R29, 0x1, -R4 ;  /* 0x000000011d1de824 */ /* 0x000fe400078e0a04 */
[----:B------:R-:W-:Y:S02]  /*12b0*/  IMAD.MOV R8, RZ, RZ, -R8 ;  /* 0x000000ffff087224 */ /* 0x000fe400078e0a08 */
[----:B------:R-:W-:Y:S01]  /*12c0*/  @!P3 IMAD.MOV R19, RZ, RZ, -R19 ;  /* 0x000000ffff13b224 */ /* 0x000fe200078e0a13 */
[C---:B------:R-:W-:Y:S01]  /*12d0*/  ISETP.GT.U32.AND P3, PT, R4.reuse, R29, PT ;  /* 0x0000001d0400720c */ /* 0x040fe20003f64070 */
[----:B------:R-:W-:Y:S02]  /*12e0*/  IMAD R31, R4, R8, R31 ;  /* 0x00000008041f7224 */ /* 0x000fe400078e021f */
[----:B------:R-:W-:-:S04]  /*12f0*/  IMAD.HI.U32 R8, R6, R33, RZ ;  /* 0x0000002106087227 */ /* 0x000fc800078e00ff */
[----:B------:R-:W-:Y:S01]  /*1300*/  @!P2 IMAD.MOV R17, RZ, RZ, -R17 ;  /* 0x000000ffff11a224 */ /* 0x000fe200078e0a11 */
[----:B------:R-:W-:Y:S01]  /*1310*/  ISETP.GT.U32.AND P2, PT, R4, R25, PT ;  /* 0x000000190400720c */ /* 0x000fe20003f44070 */
[----:B------:R-:W-:Y:S02]  /*1320*/  IMAD.MOV R10, RZ, RZ, -R8 ;  /* 0x000000ffff0a7224 */ /* 0x000fe400078e0a08 */
[--C-:B------:R-:W-:Y:S01]  /*1330*/  @!P1 IMAD.IADD R23, R23, 0x1, -R4.reuse ;  /* 0x0000000117179824 */ /* 0x100fe200078e0a04 */
[----:B------:R-:W-:Y:S01]  /*1340*/  ISETP.GE.AND P1, PT, R14, RZ, PT ;  /* 0x000000ff0e00720c */ /* 0x000fe20003f26270 */
[----:B------:R-:W-:Y:S02]  /*1350*/  IMAD R33, R4, R10, R33 ;  /* 0x0000000a04217224 */ /* 0x000fe400078e0221 */
[--C-:B------:R-:W-:Y:S02]  /*1360*/  @!P3 IMAD.IADD R29, R29, 0x1, -R4.reuse ;  /* 0x000000011d1db824 */ /* 0x100fe400078e0a04 */
[----:B------:R-:W-:Y:S01]  /*1370*/  VIADD R24, R18, 0x20 ;  /* 0x0000002012187836 */ /* 0x000fe20000000000 */
[----:B------:R-:W-:Y:S01]  /*1380*/  ISETP.GT.U32.AND P3, PT, R4, R33, PT ;  /* 0x000000210400720c */ /* 0x000fe20003f64070 */
[----:B------:R-:W-:-:S02]  /*1390*/  @!P5 IMAD.IADD R27, R27, 0x1, -R4 ;  /* 0x000000011b1bd824 */ /* 0x000fc400078e0a04 */
[--C-:B------:R-:W-:Y:S01]  /*13a0*/  @!P2 IMAD.IADD R25, R25, 0x1, -R4.reuse ;  /* 0x000000011919a824 */ /* 0x100fe200078e0a04 */
[----:B------:R-:W-:Y:S01]  /*13b0*/  ISETP.GT.U32.AND P2, PT, R4, R23, PT ;  /* 0x000000170400720c */ /* 0x000fe20003f44070 */
[----:B------:R-:W-:Y:S01]  /*13c0*/  @!P4 IMAD.MOV R21, RZ, RZ, -R21 ;  /* 0x000000ffff15c224 */ /* 0x000fe200078e0a15 */
[----:B------:R-:W-:Y:S01]  /*13d0*/  IABS R35, R24 ;  /* 0x0000001800237213 */ /* 0x000fe20000000000 */
[----:B------:R-:W-:Y:S01]  /*13e0*/  VIADD R10, R18, 0x1c ;  /* 0x0000001c120a7836 */ /* 0x000fe20000000000 */
[----:B------:R-:W-:Y:S01]  /*13f0*/  ISETP.GT.U32.AND P4, PT, R4, R31, PT ;  /* 0x0000001f0400720c */ /* 0x000fe20003f84070 */
[----:B------:R-:W-:Y:S01]  /*1400*/  VIADD R14, R18, 0x18 ;  /* 0x00000018120e7836 */ /* 0x000fe20000000000 */
[----:B------:R-:W-:Y:S01]  /*1410*/  ISETP.GT.U32.AND P6, PT, R4, R27, PT ;  /* 0x0000001b0400720c */ /* 0x000fe20003fc4070 */
[----:B------:R-:W-:Y:S01]  /*1420*/  IMAD.HI.U32 R8, R6, R35, RZ ;  /* 0x0000002306087227 */ /* 0x000fe200078e00ff */
[----:B------:R-:W-:Y:S02]  /*1430*/  ISETP.GT.U32.AND P5, PT, R4, R25, PT ;  /* 0x000000190400720c */ /* 0x000fe40003fa4070 */
[----:B------:R-:W-:Y:S01]  /*1440*/  IABS R39, R10 ;  /* 0x0000000a00277213 */ /* 0x000fe20000000000 */
[--C-:B------:R-:W-:Y:S01]  /*1450*/  @!P3 IMAD.IADD R33, R33, 0x1, -R4.reuse ;  /* 0x000000012121b824 */ /* 0x100fe200078e0a04 */
[----:B------:R-:W-:Y:S01]  /*1460*/  IABS R43, R14 ;  /* 0x0000000e002b7213 */ /* 0x000fe20000000000 */
[----:B------:R-:W-:Y:S01]  /*1470*/  @!P2 IMAD.IADD R23, R23, 0x1, -R4 ;  /* 0x000000011717a824 */ /* 0x000fe200078e0a04 */
[----:B------:R-:W-:Y:S01]  /*1480*/  ISETP.GE.AND P2, PT, R16, RZ, PT ;  /* 0x000000ff1000720c */ /* 0x000fe20003f46270 */
[----:B------:R-:W-:Y:S01]  /*1490*/  IMAD.MOV R8, RZ, RZ, -R8 ;  /* 0x000000ffff087224 */ /* 0x000fe200078e0a08 */
[----:B------:R-:W-:Y:S01]  /*14a0*/  ISETP.GT.U32.AND P3, PT, R4, R33, PT ;  /* 0x000000210400720c */ /* 0x000fe20003f64070 */
[----:B------:R-:W-:Y:S01]  /*14b0*/  @!P0 IMAD.MOV R23, RZ, RZ, -R23 ;  /* 0x000000ffff178224 */ /* 0x000fe200078e0a17 */
[----:B------:R-:W-:Y:S01]  /*14c0*/  ISETP.GE.AND P0, PT, R12, RZ, PT ;  /* 0x000000ff0c00720c */ /* 0x000fe20003f06270 */
[----:B------:R-:W-:-:S02]  /*14d0*/  IMAD R35, R4, R8, R35 ;  /* 0x0000000804237224 */ /* 0x000fc400078e0223 */
[--C-:B------:R-:W-:Y:S02]  /*14e0*/  @!P4 IMAD.IADD R31, R31, 0x1, -R4.reuse ;  /* 0x000000011f1fc824 */ /* 0x100fe400078e0a04 */
[----:B------:R-:W-:Y:S02]  /*14f0*/  VIADD R8, R18, 0x1e ;  /* 0x0000001e12087836 */ /* 0x000fe40000000000 */
[--C-:B------:R-:W-:Y:S01]  /*1500*/  @!P6 IMAD.IADD R27, R27, 0x1, -R4.reuse ;  /* 0x000000011b1be824 */ /* 0x100fe200078e0a04 */
[----:B------:R-:W-:Y:S01]  /*1510*/  ISETP.GT.U32.AND P4, PT, R4, R31, PT ;  /* 0x0000001f0400720c */ /* 0x000fe20003f84070 */
[--C-:B------:R-:W-:Y:S01]  /*1520*/  @!P5 IMAD.IADD R25, R25, 0x1, -R4.reuse ;  /* 0x000000011919d824 */ /* 0x100fe200078e0a04 */
[----:B------:R-:W-:Y:S01]  /*1530*/  IABS R37, R8 ;  /* 0x0000000800257213 */ /* 0x000fe20000000000 */
[----:B------:R-:W-:Y:S01]  /*1540*/  @!P3 IMAD.IADD R33, R33, 0x1, -R4 ;  /* 0x000000012121b824 */ /* 0x000fe200078e0a04 */
[----:B------:R-:W-:Y:S01]  /*1550*/  ISETP.GE.AND P5, PT, R20, RZ, PT ;  /* 0x000000ff1400720c */ /* 0x000fe20003fa6270 */
[----:B------:R-:W-:Y:S01]  /*1560*/  @!P2 IMAD.MOV R27, RZ, RZ, -R27 ;  /* 0x000000ffff1ba224 */ /* 0x000fe200078e0a1b */
[----:B------:R-:W-:Y:S01]  /*1570*/  ISETP.GE.AND P2, PT, R8, RZ, PT ;  /* 0x000000ff0800720c */ /* 0x000fe20003f46270 */
[----:B------:R-:W-:Y:S01]  /*1580*/  @!P0 IMAD.MOV R33, RZ, RZ, -R33 ;  /* 0x000000ffff218224 */ /* 0x000fe200078e0a21 */
[----:B------:R-:W-:Y:S01]  /*1590*/  ISETP.GT.U32.AND P0, PT, R4, R35, PT ;  /* 0x000000230400720c */ /* 0x000fe20003f04070 */
[----:B------:R-:W-:Y:S01]  /*15a0*/  IMAD.HI.U32 R8, R6, R37, RZ ;  /* 0x0000002506087227 */ /* 0x000fe200078e00ff */
[----:B------:R-:W-:-:S03]  /*15b0*/  ISETP.GE.AND P6, PT, R22, RZ, PT ;  /* 0x000000ff1600720c */ /* 0x000fc60003fc6270 */
[----:B------:R-:W-:Y:S02]  /*15c0*/  IMAD.MOV R8, RZ, RZ, -R8 ;  /* 0x000000ffff087224 */ /* 0x000fe400078e0a08 */
[----:B------:R-:W-:Y:S01]  /*15d0*/  @!P1 IMAD.MOV R25, RZ, RZ, -R25 ;  /* 0x000000ffff199224 */ /* 0x000fe200078e0a19 */
[----:B------:R-:W-:Y:S01]  /*15e0*/  ISETP.GE.AND P1, PT, R24, RZ, PT ;  /* 0x000000ff1800720c */ /* 0x000fe20003f26270 */
[--C-:B------:R-:W-:Y:S01]  /*15f0*/  @!P4 IMAD.IADD R31, R31, 0x1, -R4.reuse ;  /* 0x000000011f1fc824 */ /* 0x100fe200078e0a04 */
[----:B------:R-:W-:Y:S01]  /*1600*/  ISETP.GE.AND P4, PT, R10, RZ, PT ;  /* 0x000000ff0a00720c */ /* 0x000fe20003f86270 */
[----:B------:R-:W-:Y:S02]  /*1610*/  IMAD R37, R4, R8, R37 ;  /* 0x0000000804257224 */ /* 0x000fe400078e0225 */
[----:B------:R-:W-:Y:S02]  /*1620*/  @!P0 IMAD.IADD R35, R35, 0x1, -R4 ;  /* 0x0000000123238824 */ /* 0x000fe400078e0a04 */
[----:B------:R-:W-:-:S03]  /*1630*/  IMAD.HI.U32 R10, R6, R39, RZ ;  /* 0x00000027060a7227 */ /* 0x000fc600078e00ff */
[----:B------:R-:W-:Y:S01]  /*1640*/  ISETP.GT.U32.AND P0, PT, R4, R35, PT ;  /* 0x000000230400720c */ /* 0x000fe20003f04070 */
[----:B------:R-:W-:Y:S02]  /*1650*/  IMAD.MOV R10, RZ, RZ, -R10 ;  /* 0x000000ffff0a7224 */ /* 0x000fe400078e0a0a */
[----:B------:R-:W-:Y:S02]  /*1660*/  VIADD R12, R18, 0x1a ;  /* 0x0000001a120c7836 */ /* 0x000fe40000000000 */
[----:B------:R-:W-:Y:S02]  /*1670*/  IMAD R39, R4, R10, R39 ;  /* 0x0000000a04277224 */ /* 0x000fe400078e0227 */
[----:B------:R-:W-:Y:S01]  /*1680*/  @!P5 IMAD.MOV R29, RZ, RZ, -R29 ;  /* 0x000000ffff1dd224 */ /* 0x000fe200078e0a1d */
[----:B------:R-:W-:Y:S01]  /*1690*/  IABS R41, R12 ;  /* 0x0000000c00297213 */ /* 0x000fe20000000000 */
[----:B------:R-:W-:Y:S01]  /*16a0*/  VIADD R16, R18, 0x16 ;  /* 0x0000001612107836 */ /* 0x000fe20000000000 */
[----:B------:R-:W-:Y:S01]  /*16b0*/  ISETP.GE.AND P5, PT, R12, RZ, PT ;  /* 0x000000ff0c00720c */ /* 0x000fe20003fa6270 */
[----:B------:R-:W-:Y:S01]  /*16c0*/  @!P6 IMAD.MOV R31, RZ, RZ, -R31 ;  /* 0x000000ffff1fe224 */ /* 0x000fe200078e0a1f */
[----:B------:R-:W-:Y:S01]  /*16d0*/  ISETP.GE.AND P6, PT, R14, RZ, PT ;  /* 0x000000ff0e00720c */ /* 0x000fe20003fc6270 */
[----:B------:R-:W-:Y:S01]  /*16e0*/  @!P0 IMAD.IADD R35, R35, 0x1, -R4 ;  /* 0x0000000123238824 */ /* 0x000fe200078e0a04 */
[----:B------:R-:W-:Y:S01]  /*16f0*/  ISETP.GT.U32.AND P0, PT, R4, R37, PT ;  /* 0x000000250400720c */ /* 0x000fe20003f04070 */
[----:B------:R-:W-:Y:S01]  /*1700*/  IMAD.HI.U32 R12, R6, R41, RZ ;  /* 0x00000029060c7227 */ /* 0x000fe200078e00ff */
[----:B------:R-:W-:-:S02]  /*1710*/  IABS R45, R16 ;  /* 0x00000010002d7213 */ /* 0x000fc40000000000 */
[----:B------:R-:W-:Y:S01]  /*1720*/  ISETP.GE.AND P3, PT, R16, RZ, PT ;  /* 0x000000ff1000720c */ /* 0x000fe20003f66270 */
[----:B------:R-:W-:Y:S01]  /*1730*/  @!P1 IMAD.MOV R35, RZ, RZ, -R35 ;  /* 0x000000ffff239224 */ /* 0x000fe200078e0a23 */
[----:B------:R-:W-:Y:S01]  /*1740*/  ISETP.GT.U32.AND P1, PT, R4, R39, PT ;  /* 0x000000270400720c */ /* 0x000fe20003f24070 */
[----:B------:R-:W-:Y:S02]  /*1750*/  IMAD.MOV R12, RZ, RZ, -R12 ;  /* 0x000000ffff0c7224 */ /* 0x000fe400078e0a0c */
[----:B------:R-:W-:-:S04]  /*1760*/  IMAD.HI.U32 R14, R6, R43, RZ ;  /* 0x0000002b060e7227 */ /* 0x000fc800078e00ff */
[----:B------:R-:W-:Y:S02]  /*1770*/  @!P0 IMAD.IADD R37, R37, 0x1, -R4 ;  /* 0x0000000125258824 */ /* 0x000fe400078e0a04 */
[----:B------:R-:W-:Y:S02]  /*1780*/  IMAD R41, R4, R12, R41 ;  /* 0x0000000c04297224 */ /* 0x000fe400078e0229 */
[----:B------:R-:W-:Y:S01]  /*1790*/  IMAD.HI.U32 R16, R6, R45, RZ ;  /* 0x0000002d06107227 */ /* 0x000fe200078e00ff */
[----:B------:R-:W-:-:S03]  /*17a0*/  ISETP.GT.U32.AND P0, PT, R4, R37, PT ;  /* 0x000000250400720c */ /* 0x000fc60003f04070 */
[----:B------:R-:W-:Y:S02]  /*17b0*/  @!P1 IMAD.IADD R39, R39, 0x1, -R4 ;  /* 0x0000000127279824 */ /* 0x000fe400078e0a04 */
[----:B------:R-:W-:Y:S02]  /*17c0*/  IMAD.MOV R14, RZ, RZ, -R14 ;  /* 0x000000ffff0e7224 */ /* 0x000fe400078e0a0e */
[----:B------:R-:W-:Y:S01]  /*17d0*/  IMAD.MOV R16, RZ, RZ, -R16 ;  /* 0x000000ffff107224 */ /* 0x000fe200078e0a10 */
[C---:B------:R-:W-:Y:S01]  /*17e0*/  ISETP.GT.U32.AND P1, PT, R4.reuse, R39, PT ;  /* 0x000000270400720c */ /* 0x040fe20003f24070 */
[C---:B------:R-:W-:Y:S02]  /*17f0*/  IMAD R43, R4.reuse, R14, R43 ;  /* 0x0000000e042b7224 */ /* 0x040fe400078e022b */
[C---:B------:R-:W-:Y:S02]  /*1800*/  IMAD R45, R4.reuse, R16, R45 ;  /* 0x00000010042d7224 */ /* 0x040fe400078e022d */
[----:B------:R-:W-:Y:S01]  /*1810*/  @!P0 IMAD.IADD R37, R37, 0x1, -R4 ;  /* 0x0000000125258824 */ /* 0x000fe200078e0a04 */
[----:B------:R-:W-:Y:S01]  /*1820*/  ISETP.GT.U32.AND P0, PT, R4, R41, PT ;  /* 0x000000290400720c */ /* 0x000fe20003f04070 */
[----:B------:R-:W-:-:S02]  /*1830*/  VIADD R16, R18, 0x14 ;  /* 0x0000001412107836 */ /* 0x000fc40000000000 */
[C---:B------:R-:W-:Y:S02]  /*1840*/  VIADD R20, R18.reuse, 0x12 ;  /* 0x0000001212147836 */ /* 0x040fe40000000000 */
[----:B------:R-:W-:Y:S01]  /*1850*/  VIADD R22, R18, 0x10 ;  /* 0x0000001012167836 */ /* 0x000fe20000000000 */
[----:B------:R-:W-:Y:S01]  /*1860*/  IABS R47, R16 ;  /* 0x00000010002f7213 */ /* 0x000fe20000000000 */
[--C-:B------:R-:W-:Y:S01]  /*1870*/  @!P1 IMAD.IADD R39, R39, 0x1, -R4.reuse ;  /* 0x0000000127279824 */ /* 0x100fe200078e0a04 */
[----:B------:R-:W-:Y:S01]  /*1880*/  ISETP.GT.U32.AND P1, PT, R4, R43, PT ;  /* 0x0000002b0400720c */ /* 0x000fe20003f24070 */
[----:B------:R-:W-:Y:S01]  /*1890*/  VIADD R24, R18, 0xe ;  /* 0x0000000e12187836 */ /* 0x000fe20000000000 */
[----:B------:R-:W-:Y:S01]  /*18a0*/  IABS R49, R20 ;  /* 0x0000001400317213 */ /* 0x000fe20000000000 */
[----:B------:R-:W-:Y:S01]  /*18b0*/  IMAD.HI.U32 R8, R6, R47, RZ ;  /* 0x0000002f06087227 */ /* 0x000fe200078e00ff */
[----:B------:R-:W-:Y:S02]  /*18c0*/  IABS R51, R22 ;  /* 0x0000001600337213 */ /* 0x000fe40000000000 */
[----:B------:R-:W-:Y:S01]  /*18d0*/  IABS R53, R24 ;  /* 0x0000001800357213 */ /* 0x000fe20000000000 */
[----:B------:R-:W-:Y:S01]  /*18e0*/  @!P0 IMAD.IADD R41, R41, 0x1, -R4 ;  /* 0x0000000129298824 */ /* 0x000fe200078e0a04 */
[----:B------:R-:W-:Y:S01]  /*18f0*/  ISETP.GT.U32.AND P0, PT, R4, R45, PT ;  /* 0x0000002d0400720c */ /* 0x000fe20003f04070 */
[----:B------:R-:W-:-:S02]  /*1900*/  VIADD R26, R18, 0xc ;  /* 0x0000000c121a7836 */ /* 0x000fc40000000000 */
[----:B------:R-:W-:-:S03]  /*1910*/  IMAD.HI.U32 R10, R6, R49, RZ ;  /* 0x00000031060a7227 */ /* 0x000fc600078e00ff */
[----:B------:R-:W-:Y:S01]  /*1920*/  IABS R55, R26 ;  /* 0x0000001a00377213 */ /* 0x000fe20000000000 */
[----:B------:R-:W-:Y:S01]  /*1930*/  @!P1 IMAD.IADD R43, R43, 0x1, -R4 ;  /* 0x000000012b2b9824 */ /* 0x000fe200078e0a04 */
[----:B------:R-:W-:Y:S01]  /*1940*/  ISETP.GT.U32.AND P1, PT, R4, R41, PT ;  /* 0x000000290400720c */ /* 0x000fe20003f24070 */
[----:B------:R-:W-:-:S04]  /*1950*/  IMAD.HI.U32 R12, R6, R51, RZ ;  /* 0x00000033060c7227 */ /* 0x000fc800078e00ff */
[----:B------:R-:W-:Y:S01]  /*1960*/  @!P0 IMAD.IADD R45, R45, 0x1, -R4 ;  /* 0x000000012d2d8824 */ /* 0x000fe200078e0a04 */
[C---:B------:R-:W-:Y:S01]  /*1970*/  ISETP.GT.U32.AND P0, PT, R4.reuse, R43, PT ;  /* 0x0000002b0400720c */ /* 0x040fe20003f04070 */
[----:B------:R-:W-:Y:S02]  /*1980*/  IMAD.MOV R8, RZ, RZ, -R8 ;  /* 0x000000ffff087224 */ /* 0x000fe400078e0a08 */
[----:B------:R-:W-:Y:S01]  /*1990*/  @!P2 IMAD.MOV R37, RZ, RZ, -R37 ;  /* 0x000000ffff25a224 */ /* 0x000fe200078e0a25 */
[----:B------:R-:W-:Y:S01]  /*19a0*/  ISETP.GT.U32.AND P2, PT, R4, R45, PT ;  /* 0x0000002d0400720c */ /* 0x000fe20003f44070 */
[----:B------:R-:W-:-:S04]  /*19b0*/  IMAD.HI.U32 R14, R6, R53, RZ ;  /* 0x00000035060e7227 */ /* 0x000fc800078e00ff */
[----:B------:R-:W-:Y:S02]  /*19c0*/  IMAD.MOV R10, RZ, RZ, -R10 ;  /* 0x000000ffff0a7224 */ /* 0x000fe400078e0a0a */
[----:B------:R-:W-:Y:S02]  /*19d0*/  IMAD.MOV R12, RZ, RZ, -R12 ;  /* 0x000000ffff0c7224 */ /* 0x000fe400078e0a0c */
[C---:B------:R-:W-:Y:S02]  /*19e0*/  IMAD R47, R4.reuse, R8, R47 ;  /* 0x00000008042f7224 */ /* 0x040fe400078e022f */
[----:B------:R-:W-:Y:S02]  /*19f0*/  IMAD.MOV R14, RZ, RZ, -R14 ;  /* 0x000000ffff0e7224 */ /* 0x000fe400078e0a0e */
[C---:B------:R-:W-:Y:S02]  /*1a00*/  IMAD R49, R4.reuse, R10, R49 ;  /* 0x0000000a04317224 */ /* 0x040fe400078e0231 */
[----:B------:R-:W-:-:S02]  /*1a10*/  IMAD R51, R4, R12, R51 ;  /* 0x0000000c04337224 */ /* 0x000fc400078e0233 */
[----:B------:R-:W-:Y:S01]  /*1a20*/  @!P1 IMAD.IADD R41, R41, 0x1, -R4 ;  /* 0x0000000129299824 */ /* 0x000fe200078e0a04 */
[C---:B------:R-:W-:Y:S01]  /*1a30*/  ISETP.GT.U32.AND P1, PT, R4.reuse, R49, PT ;  /* 0x000000310400720c */ /* 0x040fe20003f24070 */
[----:B------:R-:W-:Y:S01]  /*1a40*/  @!P4 IMAD.MOV R39, RZ, RZ, -R39 ;  /* 0x000000ffff27c224 */ /* 0x000fe200078e0a27 */
[----:B------:R-:W-:Y:S01]  /*1a50*/  ISETP.GT.U32.AND P4, PT, R4, R47, PT ;  /* 0x0000002f0400720c */ /* 0x000fe20003f84070 */
[----:B------:R-:W-:-:S04]  /*1a60*/  IMAD.HI.U32 R8, R6, R55, RZ ;  /* 0x0000003706087227 */ /* 0x000fc800078e00ff */
[----:B------:R-:W-:Y:S02]  /*1a70*/  IMAD R53, R4, R14, R53 ;  /* 0x0000000e04357224 */ /* 0x000fe400078e0235 */
[----:B------:R-:W-:Y:S02]  /*1a80*/  VIADD R14, R18, 0xa ;  /* 0x0000000a120e7836 */ /* 0x000fe40000000000 */
[----:B------:R-:W-:Y:S01]  /*1a90*/  @!P5 IMAD.MOV R41, RZ, RZ, -R41 ;  /* 0x000000ffff29d224 */ /* 0x000fe200078e0a29 */
[C---:B------:R-:W-:Y:S01]  /*1aa0*/  ISETP.GT.U32.AND P5, PT, R4.reuse, R51, PT ;  /* 0x000000330400720c */ /* 0x040fe20003fa4070 */
[----:B------:R-:W-:Y:S01]  /*1ab0*/  IMAD.MOV R8, RZ, RZ, -R8 ;  /* 0x000000ffff087224 */ /* 0x000fe200078e0a08 */
[----:B------:R-:W-:Y:S01]  /*1ac0*/  IABS R57, R14 ;  /* 0x0000000e00397213 */ /* 0x000fe20000000000 */
[----:B------:R-:W-:Y:S01]  /*1ad0*/  @!P2 IMAD.IADD R45, R45, 0x1, -R4 ;  /* 0x000000012d2da824 */ /* 0x000fe200078e0a04 */
[----:B------:R-:W-:Y:S01]  /*1ae0*/  ISETP.GT.U32.AND P2, PT, R4, R53, PT ;  /* 0x000000350400720c */ /* 0x000fe20003f44070 */
[----:B------:R-:W-:-:S02]  /*1af0*/  VIADD R28, R18, 0x8 ;  /* 0x00000008121c7836 */ /* 0x000fc40000000000 */
[----:B------:R-:W-:Y:S02]  /*1b00*/  IMAD R55, R4, R8, R55 ;  /* 0x0000000804377224 */ /* 0x000fe400078e0237 */
[C---:B------:R-:W-:Y:S01]  /*1b10*/  VIADD R30, R18.reuse, 0x6 ;  /* 0x00000006121e7836 */ /* 0x040fe20000000000 */
[----:B------:R-:W-:Y:S01]  /*1b20*/  IABS R59, R28 ;  /* 0x0000001c003b7213 */ /* 0x000fe20000000000 */
[----:B------:R-:W-:Y:S02]  /*1b30*/  VIADD R32, R18, 0x4 ;  /* 0x0000000412207836 */ /* 0x000fe40000000000 */
[----:B------:R-:W-:Y:S01]  /*1b40*/  IMAD.HI.U32 R8, R6, R57, RZ ;  /* 0x0000003906087227 */ /* 0x000fe200078e00ff */
[----:B------:R-:W-:Y:S02]  /*1b50*/  IABS R61, R30 ;  /* 0x0000001e003d7213 */ /* 0x000fe40000000000 */
[----:B------:R-:W-:Y:S01]  /*1b60*/  IABS R63, R32 ;  /* 0x00000020003f7213 */ /* 0x000fe20000000000 */
[----:B------:R-:W-:Y:S01]  /*1b70*/  @!P4 IMAD.IADD R47, R47, 0x1, -R4 ;  /* 0x000000012f2fc824 */ /* 0x000fe200078e0a04 */
[----:B------:R-:W-:Y:S01]  /*1b80*/  ISETP.GT.U32.AND P4, PT, R4, R55, PT ;  /* 0x000000370400720c */ /* 0x000fe20003f84070 */
[----:B------:R-:W-:-:S02]  /*1b90*/  IMAD.MOV R10, RZ, RZ, -R8 ;  /* 0x000000ffff0a7224 */ /* 0x000fc400078e0a08 */
[--C-:B------:R-:W-:Y:S01]  /*1ba0*/  @!P0 IMAD.IADD R43, R43, 0x1, -R4.reuse ;  /* 0x000000012b2b8824 */ /* 0x100fe200078e0a04 */
[----:B------:R-:W-:Y:S01]  /*1bb0*/  ISETP.GE.AND P0, PT, R18, RZ, PT ;  /* 0x000000ff1200720c */ /* 0x000fe20003f06270 */
[--C-:B------:R-:W-:Y:S02]  /*1bc0*/  @!P1 IMAD.IADD R49, R49, 0x1, -R4.reuse ;  /* 0x0000000131319824 */ /* 0x100fe400078e0a04 */
[----:B------:R-:W-:Y:S01]  /*1bd0*/  @!P5 IMAD.IADD R51, R51, 0x1, -R4 ;  /* 0x000000013333d824 */ /* 0x000fe200078e0a04 */
[----:B------:R-:W-:Y:S01]  /*1be0*/  ISETP.GT.U32.AND P5, PT, R4, R47, PT ;  /* 0x0000002f0400720c */ /* 0x000fe20003fa4070 */
[----:B------:R-:W-:-:S04]  /*1bf0*/  IMAD.HI.U32 R8, R6, R59, RZ ;  /* 0x0000003b06087227 */ /* 0x000fc800078e00ff */
[----:B------:R-:W-:Y:S01]  /*1c00*/  @!P6 IMAD.MOV R43, RZ, RZ, -R43 ;  /* 0x000000ffff2be224 */ /* 0x000fe200078e0a2b */
[C---:B------:R-:W-:Y:S01]  /*1c10*/  ISETP.GT.U32.AND P6, PT, R4.reuse, R49, PT ;  /* 0x000000310400720c */ /* 0x040fe20003fc4070 */
[----:B------:R-:W-:Y:S01]  /*1c20*/  @!P2 IMAD.IADD R53, R53, 0x1, -R4 ;  /* 0x000000013535a824 */ /* 0x000fe200078e0a04 */
[C---:B------:R-:W-:Y:S01]  /*1c30*/  ISETP.GT.U32.AND P2, PT, R4.reuse, R51, PT ;  /* 0x000000330400720c */ /* 0x040fe20003f44070 */
[----:B------:R-:W-:Y:S02]  /*1c40*/  IMAD R57, R4, R10, R57 ;  /* 0x0000000a04397224 */ /* 0x000fe400078e0239 */
[----:B------:R-:W-:Y:S02]  /*1c50*/  VIADD R34, R18, 0x2 ;  /* 0x0000000212227836 */ /* 0x000fe40000000000 */
[----:B------:R-:W-:Y:S01]  /*1c60*/  IMAD.MOV R12, RZ, RZ, -R8 ;  /* 0x000000ffff0c7224 */ /* 0x000fe200078e0a08 */
[----:B------:R-:W-:Y:S01]  /*1c70*/  ISETP.GT.U32.AND P1, PT, R4, R57, PT ;  /* 0x000000390400720c */ /* 0x000fe20003f24070 */
[----:B------:R-:W-:Y:S01]  /*1c80*/  IMAD.HI.U32 R8, R6, R61, RZ ;  /* 0x0000003d06087227 */ /* 0x000fe200078e00ff */
[----:B------:R-:W-:-:S03]  /*1c90*/  IABS R65, R34 ;  /* 0x0000002200417213 */ /* 0x000fc60000000000 */
[----:B------:R-:W-:-:S04]  /*1ca0*/  IMAD.HI.U32 R10, R6, R63, RZ ;  /* 0x0000003f060a7227 */ /* 0x000fc800078e00ff */
[----:B------:R-:W-:Y:S02]  /*1cb0*/  IMAD.MOV R8, RZ, RZ, -R8 ;  /* 0x000000ffff087224 */ /* 0x000fe400078e0a08 */
[----:B------:R-:W-:Y:S02]  /*1cc0*/  IMAD.MOV R10, RZ, RZ, -R10 ;  /* 0x000000ffff0a7224 */ /* 0x000fe400078e0a0a */
[----:B------:R-:W-:Y:S01]  /*1cd0*/  @!P4 IMAD.IADD R55, R55, 0x1, -R4 ;  /* 0x000000013737c824 */ /* 0x000fe200078e0a04 */
[C---:B------:R-:W-:Y:S01]  /*1ce0*/  ISETP.GT.U32.AND P4, PT, R4.reuse, R53, PT ;  /* 0x000000350400720c */ /* 0x040fe20003f84070 */
[C---:B------:R-:W-:Y:S02]  /*1cf0*/  IMAD R61, R4.reuse, R8, R61 ;  /* 0x00000008043d7224 */ /* 0x040fe400078e023d */
[C---:B------:R-:W-:Y:S02]  /*1d00*/  IMAD R63, R4.reuse, R10, R63 ;  /* 0x0000000a043f7224 */ /* 0x040fe400078e023f */
[----:B------:R-:W-:Y:S01]  /*1d10*/  @!P3 IMAD.MOV R45, RZ, RZ, -R45 ;  /* 0x000000ffff2db224 */ /* 0x000fe200078e0a2d */
[----:B------:R-:W-:Y:S01]  /*1d20*/  ISETP.GT.U32.AND P3, PT, R4, R55, PT ;  /* 0x000000370400720c */ /* 0x000fe20003f64070 */
[----:B------:R-:W-:-:S04]  /*1d30*/  IMAD.HI.U32 R8, R6, R65, RZ ;  /* 0x0000004106087227 */ /* 0x000fc800078e00ff */
[----:B------:R-:W-:-:S04]  /*1d40*/  IMAD.HI.U32 R6, R6, R67, RZ ;  /* 0x0000004306067227 */ /* 0x000fc800078e00ff */
[--C-:B------:R-:W-:Y:S01]  /*1d50*/  @!P6 IMAD.IADD R49, R49, 0x1, -R4.reuse ;  /* 0x000000013131e824 */ /* 0x100fe200078e0a04 */
[C---:B------:R-:W-:Y:S01]  /*1d60*/  ISETP.GT.U32.AND P6, PT, R4.reuse, R61, PT ;  /* 0x0000003d0400720c */ /* 0x040fe20003fc4070 */
[----:B------:R-:W-:Y:S01]  /*1d70*/  @!P2 IMAD.IADD R51, R51, 0x1, -R4 ;  /* 0x000000013333a824 */ /* 0x000fe200078e0a04 */
[C---:B------:R-:W-:Y:S01]  /*1d80*/  ISETP.GT.U32.AND P2, PT, R4.reuse, R63, PT ;  /* 0x0000003f0400720c */ /* 0x040fe20003f44070 */
[----:B------:R-:W-:Y:S02]  /*1d90*/  IMAD.MOV R8, RZ, RZ, -R8 ;  /* 0x000000ffff087224 */ /* 0x000fe400078e0a08 */
[----:B------:R-:W-:Y:S02]  /*1da0*/  IMAD.MOV R6, RZ, RZ, -R6 ;  /* 0x000000ffff067224 */ /* 0x000fe400078e0a06 */
[C---:B------:R-:W-:Y:S02]  /*1db0*/  IMAD R59, R4.reuse, R12, R59 ;  /* 0x0000000c043b7224 */ /* 0x040fe400078e023b */
[----:B------:R-:W-:Y:S01]  /*1dc0*/  IMAD R65, R4, R8, R65 ;  /* 0x0000000804417224 */ /* 0x000fe200078e0241 */
[----:B------:R-:W-:Y:S01]  /*1dd0*/  LOP3.LUT R8, R2, 0x3, RZ, 0xc0, !PT ;  /* 0x0000000302087812 */ /* 0x000fe200078ec0ff */
[----:B------:R-:W-:-:S02]  /*1de0*/  @!P1 IMAD.IADD R57, R57, 0x1, -R4 ;  /* 0x0000000139399824 */ /* 0x000fc400078e0a04 */
[C---:B------:R-:W-:Y:S02]  /*1df0*/  IMAD R67, R4.reuse, R6, R67 ;  /* 0x0000000604437224 */ /* 0x040fe400078e0243 */
[--C-:B------:R-:W-:Y:S01]  /*1e00*/  @!P5 IMAD.IADD R47, R47, 0x1, -R4.reuse ;  /* 0x000000012f2fd824 */ /* 0x100fe200078e0a04 */
[C---:B------:R-:W-:Y:S01]  /*1e10*/  ISETP.GT.U32.AND P1, PT, R4.reuse, R57, PT ;  /* 0x000000390400720c */ /* 0x040fe20003f24070 */
[--C-:B------:R-:W-:Y:S01]  /*1e20*/  @!P4 IMAD.IADD R53, R53, 0x1, -R4.reuse ;  /* 0x000000013535c824 */ /* 0x100fe200078e0a04 */
[C---:B------:R-:W-:Y:S01]  /*1e30*/  ISETP.GT.U32.AND P5, PT, R4.reuse, R59, PT ;  /* 0x0000003b0400720c */ /* 0x040fe20003fa4070 */
[--C-:B------:R-:W-:Y:S01]  /*1e40*/  @!P3 IMAD.IADD R55, R55, 0x1, -R4.reuse ;  /* 0x000000013737b824 */ /* 0x100fe200078e0a04 */
[C---:B------:R-:W-:Y:S01]  /*1e50*/  ISETP.GT.U32.AND P4, PT, R4.reuse, R65, PT ;  /* 0x000000410400720c */ /* 0x040fe20003f84070 */
[--C-:B------:R-:W-:Y:S01]  /*1e60*/  @!P6 IMAD.IADD R61, R61, 0x1, -R4.reuse ;  /* 0x000000013d3de824 */ /* 0x100fe200078e0a04 */
[----:B------:R-:W-:Y:S01]  /*1e70*/  ISETP.GT.U32.AND P3, PT, R4, R67, PT ;  /* 0x000000430400720c */ /* 0x000fe20003f64070 */
[----:B------:R-:W-:Y:S01]  /*1e80*/  @!P2 IMAD.IADD R63, R63, 0x1, -R4 ;  /* 0x000000013f3fa824 */ /* 0x000fe200078e0a04 */
[----:B------:R-:W-:Y:S01]  /*1e90*/  ISETP.GE.AND P6, PT, R22, RZ, PT ;  /* 0x000000ff1600720c */ /* 0x000fe20003fc6270 */
[----:B------:R-:W-:Y:S01]  /*1ea0*/  IMAD R69, R8, 0x110, RZ ;  /* 0x0000011008457824 */ /* 0x000fe200078e02ff */
[----:B------:R-:W-:Y:S01]  /*1eb0*/  ISETP.GE.AND P2, PT, R24, RZ, PT ;  /* 0x000000ff1800720c */ /* 0x000fe20003f46270 */
[----:B------:R-:W-:Y:S01]  /*1ec0*/  IMAD.SHL.U32 R6, R2, 0x20, RZ ;  /* 0x0000002002067824 */ /* 0x000fe200078e00ff */
[----:B------:R-:W-:Y:S01]  /*1ed0*/  SHF.R.S32.HI R8, RZ, 0x2, R2 ;  /* 0x00000002ff087819 */ /* 0x000fe20000011402 */
[--C-:B------:R-:W-:Y:S01]  /*1ee0*/  @!P1 IMAD.IADD R57, R57, 0x1, -R4.reuse ;  /* 0x0000000139399824 */ /* 0x100fe200078e0a04 */
[----:B------:R-:W-:Y:S01]  /*1ef0*/  ISETP.GE.AND P1, PT, R16, RZ, PT ;  /* 0x000000ff1000720c */ /* 0x000fe20003f26270 */
[--C-:B------:R-:W-:Y:S01]  /*1f00*/  @!P5 IMAD.IADD R59, R59, 0x1, -R4.reuse ;  /* 0x000000013b3bd824 */ /* 0x100fe200078e0a04 */
[----:B------:R-:W-:Y:S01]  /*1f10*/  ISETP.GE.AND P5, PT, R20, RZ, PT ;  /* 0x000000ff1400720c */ /* 0x000fe20003fa6270 */
[--C-:B------:R-:W-:Y:S01]  /*1f20*/  @!P4 IMAD.IADD R65, R65, 0x1, -R4.reuse ;  /* 0x000000014141c824 */ /* 0x100fe200078e0a04 */
[----:B------:R-:W-:Y:S01]  /*1f30*/  ISETP.GE.AND P4, PT, R26, RZ, PT ;  /* 0x000000ff1a00720c */ /* 0x000fe20003f86270 */
[--C-:B------:R-:W-:Y:S01]  /*1f40*/  @!P3 IMAD.IADD R67, R67, 0x1, -R4.reuse ;  /* 0x000000014343b824 */ /* 0x100fe200078e0a04 */
[C---:B------:R-:W-:Y:S01]  /*1f50*/  ISETP.GT.U32.AND P3, PT, R4.reuse, R61, PT ;  /* 0x0000003d0400720c */ /* 0x040fe20003f64070 */
[----:B------:R-:W-:Y:S01]  /*1f60*/  @!P6 IMAD.MOV R51, RZ, RZ, -R51 ;  /* 0x000000ffff33e224 */ /* 0x000fe200078e0a33 */
[----:B------:R-:W-:Y:S01]  /*1f70*/  LOP3.LUT R2, RZ, R77, RZ, 0x33, !PT ;  /* 0x0000004dff027212 */ /* 0x000fe200078e33ff */
[----:B------:R-:W-:Y:S01]  /*1f80*/  @!P2 IMAD.MOV R53, RZ, RZ, -R53 ;  /* 0x000000ffff35a224 */ /* 0x000fe200078e0a35 */
[C---:B------:R-:W-:Y:S01]  /*1f90*/  ISETP.GT.U32.AND P2, PT, R4.reuse, R65, PT ;  /* 0x000000410400720c */ /* 0x040fe20003f44070 */
[----:B----4-:R-:W-:Y:S01]  /*1fa0*/  IMAD R3, R3, UR44, RZ ;  /* 0x0000002c03037c24 */ /* 0x010fe2000f8e02ff */
[C---:B------:R-:W-:Y:S01]  /*1fb0*/  ISETP.GT.U32.AND P6, PT, R4.reuse, R67, PT ;  /* 0x000000430400720c */ /* 0x040fe20003fc4070 */
[----:B------:R-:W-:Y:S01]  /*1fc0*/  @!P1 IMAD.MOV R47, RZ, RZ, -R47 ;  /* 0x000000ffff2f9224 */ /* 0x000fe200078e0a2f */
[C---:B------:R-:W-:Y:S01]  /*1fd0*/  ISETP.GT.U32.AND P1, PT, R4.reuse, R59, PT ;  /* 0x0000003b0400720c */ /* 0x040fe20003f24070 */
[----:B------:R-:W-:Y:S01]  /*1fe0*/  @!P5 IMAD.MOV R49, RZ, RZ, -R49 ;  /* 0x000000ffff31d224 */ /* 0x000fe200078e0a31 */
[----:B------:R-:W-:Y:S01]  /*1ff0*/  ISETP.GT.U32.AND P5, PT, R4, R63, PT ;  /* 0x0000003f0400720c */ /* 0x000fe20003fa4070 */
[----:B------:R-:W-:Y:S01]  /*2000*/  @!P4 IMAD.MOV R55, RZ, RZ, -R55 ;  /* 0x000000ffff37c224 */ /* 0x000fe200078e0a37 */
[----:B------:R-:W-:Y:S01]  /*2010*/  ISETP.GE.AND P4, PT, R14, RZ, PT ;  /* 0x000000ff0e00720c */ /* 0x000fe20003f86270 */
[----:B------:R-:W-:Y:S01]  /*2020*/  @!P3 IMAD.IADD R61, R61, 0x1, -R4 ;  /* 0x000000013d3db824 */ /* 0x000fe200078e0a04 */
[----:B------:R-:W-:-:S02]  /*2030*/  ISETP.GE.AND P3, PT, R30, RZ, PT ;  /* 0x000000ff1e00720c */ /* 0x000fc40003f66270 */
[----:B------:R-:W-:Y:S01]  /*2040*/  SGXT R8, R8, 0x1 ;  /* 0x000000010808781a */ /* 0x000fe20000000200 */
[--C-:B------:R-:W-:Y:S01]  /*2050*/  @!P2 IMAD.IADD R65, R65, 0x1, -R4.reuse ;  /* 0x000000014141a824 */ /* 0x100fe200078e0a04 */
[----:B------:R-:W-:Y:S01]  /*2060*/  ISETP.GE.AND P2, PT, R34, RZ, PT ;  /* 0x000000ff2200720c */ /* 0x000fe20003f46270 */
[--C-:B------:R-:W-:Y:S01]  /*2070*/  @!P6 IMAD.IADD R67, R67, 0x1, -R4.reuse ;  /* 0x000000014343e824 */ /* 0x100fe200078e0a04 */
[----:B------:R-:W-:Y:S01]  /*2080*/  ISETP.NE.AND P6, PT, R77, RZ, PT ;  /* 0x000000ff4d00720c */ /* 0x000fe20003fc5270 */
[--C-:B------:R-:W-:Y:S01]  /*2090*/  @!P1 IMAD.IADD R59, R59, 0x1, -R4.reuse ;  /* 0x000000013b3b9824 */ /* 0x100fe200078e0a04 */
[----:B------:R-:W-:Y:S01]  /*20a0*/  ISETP.GE.AND P1, PT, R28, RZ, PT ;  /* 0x000000ff1c00720c */ /* 0x000fe20003f26270 */
[----:B------:R-:W-:Y:S01]  /*20b0*/  @!P5 IMAD.IADD R63, R63, 0x1, -R4 ;  /* 0x000000013f3fd824 */ /* 0x000fe200078e0a04 */
[C---:B------:R-:W-:Y:S01]  /*20c0*/  SEL R5, R2.reuse, R5, !P6 ;  /* 0x0000000502057207 */ /* 0x040fe20007000000 */
[----:B------:R-:W-:Y:S01]  /*20d0*/  @!P4 IMAD.MOV R57, RZ, RZ, -R57 ;  /* 0x000000ffff39c224 */ /* 0x000fe200078e0a39 */
[----:B------:R-:W-:Y:S01]  /*20e0*/  SEL R7, R2, R7, !P6 ;  /* 0x0000000702077207 */ /* 0x000fe20007000000 */
[----:B------:R-:W-:Y:S01]  /*20f0*/  @!P3 IMAD.MOV R61, RZ, RZ, -R61 ;  /* 0x000000ffff3db224 */ /* 0x000fe200078e0a3d */
[----:B------:R-:W-:Y:S01]  /*2100*/  ISETP.GE.AND P5, PT, R32, RZ, PT ;  /* 0x000000ff2000720c */ /* 0x000fe20003fa6270 */
[----:B------:R-:W-:Y:S01]  /*2110*/  IMAD R5, R5, UR7, RZ ;  /* 0x0000000705057c24 */ /* 0x000fe2000f8e02ff */
[C---:B------:R-:W-:Y:S01]  /*2120*/  SEL R11, R2.reuse, R11, !P6 ;  /* 0x0000000b020b7207 */ /* 0x040fe20007000000 */
[----:B------:R-:W-:Y:S01]  /*2130*/  @!P2 IMAD.MOV R65, RZ, RZ, -R65 ;  /* 0x000000ffff41a224 */ /* 0x000fe200078e0a41 */
[C---:B------:R-:W-:Y:S01]  /*2140*/  SEL R15, R2.reuse, R15, !P6 ;  /* 0x0000000f020f7207 */ /* 0x040fe20007000000 */
[----:B------:R-:W-:Y:S01]  /*2150*/  IMAD R7, R7, UR7, RZ ;  /* 0x0000000707077c24 */ /* 0x000fe2000f8e02ff */
[----:B------:R-:W-:Y:S01]  /*2160*/  IADD3 R4, P2, PT, R5, UR10, RZ ;  /* 0x0000000a05047c10 */ /* 0x000fe2000ff5e0ff */
[----:B------:R-:W-:Y:S01]  /*2170*/  IMAD R11, R11, UR7, RZ ;  /* 0x000000070b0b7c24 */ /* 0x000fe2000f8e02ff */
[----:B------:R-:W-:Y:S01]  /*2180*/  SEL R9, R2, R9, !P6 ;  /* 0x0000000902097207 */ /* 0x000fe20007000000 */
[----:B------:R-:W-:Y:S01]  /*2190*/  IMAD R15, R15, UR7, RZ ;  /* 0x000000070f0f7c24 */ /* 0x000fe2000f8e02ff */
[----:B------:R-:W-:Y:S01]  /*21a0*/  R2UR UR43, R4 ;  /* 0x00000000042b72ca */ /* 0x000fe200000e0000 */
[----:B------:R-:W-:Y:S01]  /*21b0*/  @!P1 IMAD.MOV R59, RZ, RZ, -R59 ;  /* 0x000000ffff3b9224 */ /* 0x000fe200078e0a3b */
[C---:B------:R-:W-:Y:S01]  /*21c0*/  SEL R17, R2.reuse, R17, !P6 ;  /* 0x0000001102117207 */ /* 0x040fe20007000000 */
[----:B------:R-:W-:Y:S01]  /*21d0*/  IMAD R9, R9, UR7, RZ ;  /* 0x0000000709097c24 */ /* 0x000fe2000f8e02ff */
[C---:B------:R-:W-:Y:S01]  /*21e0*/  SEL R23, R2.reuse, R23, !P6 ;  /* 0x0000001702177207 */ /* 0x040fe20007000000 */
[----:B------:R-:W-:Y:S01]  /*21f0*/  @!P5 IMAD.MOV R63, RZ, RZ, -R63 ;  /* 0x000000ffff3fd224 */ /* 0x000fe200078e0a3f */
[----:B------:R-:W-:Y:S01]  /*2200*/  IADD3 R4, P3, PT, R7, UR10, RZ ;  /* 0x0000000a07047c10 */ /* 0x000fe2000ff7e0ff */
[----:B------:R-:W-:Y:S01]  /*2210*/  IMAD R17, R17, UR7, RZ ;  /* 0x0000000711117c24 */ /* 0x000fe2000f8e02ff */
[----:B------:R-:W-:Y:S01]  /*2220*/  LOP3.LUT R90, R69, R90, RZ, 0xfc, !PT ;  /* 0x0000005a455a7212 */ /* 0x000fe200078efcff */
[----:B------:R-:W-:Y:S01]  /*2230*/  IMAD R23, R23, UR7, RZ ;  /* 0x0000000717177c24 */ /* 0x000fe2000f8e02ff */
[----:B------:R-:W-:Y:S01]  /*2240*/  SEL R21, R2, R21, !P6 ;  /* 0x0000001502157207 */ /* 0x000fe20007000000 */
[----:B------:R-:W-:Y:S01]  /*2250*/  @!P0 IMAD.MOV R67, RZ, RZ, -R67 ;  /* 0x000000ffff438224 */ /* 0x000fe200078e0a43 */
[----:B------:R-:W-:-:S02]  /*2260*/  LOP3.LUT R69, R8, 0x90, RZ, 0xc0, !PT ;  /* 0x0000009008457812 */ /* 0x000fc400078ec0ff */
[----:B------:R-:W-:Y:S01]  /*2270*/  R2UR UR42, R4 ;  /* 0x00000000042a72ca */ /* 0x000fe200000e0000 */
[----:B------:R-:W-:Y:S01]  /*2280*/  IMAD R21, R21, UR7, RZ ;  /* 0x0000000715157c24 */ /* 0x000fe2000f8e02ff */
[C---:B------:R-:W-:Y:S02]  /*2290*/  SEL R13, R2.reuse, R13, !P6 ;  /* 0x0000000d020d7207 */ /* 0x040fe40007000000 */
[----:B------:R-:W-:Y:S02]  /*22a0*/  SEL R29, R2, R29, !P6 ;  /* 0x0000001d021d7207 */ /* 0x000fe40007000000 */
[----:B------:R-:W-:Y:S01]  /*22b0*/  IADD3 R8, P5, PT, R11, UR10, RZ ;  /* 0x0000000a0b087c10 */ /* 0x000fe2000ffbe0ff */
[----:B------:R-:W-:Y:S01]  /*22c0*/  IMAD R13, R13, UR7, RZ ;  /* 0x000000070d0d7c24 */ /* 0x000fe2000f8e02ff */
[----:B------:R-:W-:Y:S01]  /*22d0*/  IADD3 R4, P1, PT, R15, UR10, RZ ;  /* 0x0000000a0f047c10 */ /* 0x000fe2000ff3e0ff */
[----:B------:R-:W-:Y:S01]  /*22e0*/  IMAD R29, R29, UR7, RZ ;  /* 0x000000071d1d7c24 */ /* 0x000fe2000f8e02ff */
[----:B------:R-:W-:-:S02]  /*22f0*/  SHF.R.S32.HI R36, RZ, 0x1f, R5 ;  /* 0x0000001fff247819 */ /* 0x000fc40000011405 */
[----:B------:R-:W-:Y:S02]  /*2300*/  SHF.R.S32.HI R30, RZ, 0x1f, R11 ;  /* 0x0000001fff1e7819 */ /* 0x000fe4000001140b */
[----:B------:R-:W-:Y:S02]  /*2310*/  IADD3 R10, P4, PT, R9, UR10, RZ ;  /* 0x0000000a090a7c10 */ /* 0x000fe4000ff9e0ff */
[----:B------:R-:W-:Y:S02]  /*2320*/  SHF.R.S32.HI R32, RZ, 0x1f, R9 ;  /* 0x0000001fff207819 */ /* 0x000fe40000011409 */
[----:B------:R-:W-:Y:S02]  /*2330*/  R2UR UR38, R4 ;  /* 0x00000000042672ca */ /* 0x000fe400000e0000 */
[----:B------:R-:W-:Y:S02]  /*2340*/  SHF.R.S32.HI R34, RZ, 0x1f, R7 ;  /* 0x0000001fff227819 */ /* 0x000fe40000011407 */
[----:B------:R-:W-:-:S02]  /*2350*/  IADD3.X R36, PT, PT, R36, UR11, RZ, P2, !PT ;  /* 0x0000000b24247c10 */ /* 0x000fc400097fe4ff */
[----:B------:R-:W-:Y:S02]  /*2360*/  IADD3.X R30, PT, PT, R30, UR11, RZ, P5, !PT ;  /* 0x0000000b1e1e7c10 */ /* 0x000fe4000affe4ff */
[----:B------:R-:W-:Y:S02]  /*2370*/  LOP3.LUT R6, R69, 0x260, R6, 0xf8, !PT ;  /* 0x0000026045067812 */ /* 0x000fe400078ef806 */
[----:B------:R-:W-:Y:S02]  /*2380*/  CS2R R68, SRZ ;  /* 0x0000000000447805 */ /* 0x000fe4000001ff00 */
[C---:B------:R-:W-:Y:S02]  /*2390*/  SEL R19, R2.reuse, R19, !P6 ;  /* 0x0000001302137207 */ /* 0x040fe40007000000 */
[C---:B------:R-:W-:Y:S02]  /*23a0*/  SEL R25, R2.reuse, R25, !P6 ;  /* 0x0000001902197207 */ /* 0x040fe40007000000 */
[----:B------:R-:W-:Y:S01]  /*23b0*/  SEL R33, R2, R33, !P6 ;  /* 0x0000002102217207 */ /* 0x000fe20007000000 */
[----:B------:R-:W-:Y:S01]  /*23c0*/  IMAD R19, R19, UR7, RZ ;  /* 0x0000000713137c24 */ /* 0x000fe2000f8e02ff */
[----:B------:R-:W-:-:S02]  /*23d0*/  IADD3 R7, P2, PT, R17, UR10, RZ ;  /* 0x0000000a11077c10 */ /* 0x000fc4000ff5e0ff */
[----:B------:R-:W-:Y:S01]  /*23e0*/  IADD3 R4, P5, PT, R23, UR10, RZ ;  /* 0x0000000a17047c10 */ /* 0x000fe2000ffbe0ff */
[----:B------:R-:W-:Y:S01]  /*23f0*/  IMAD R33, R33, UR7, RZ ;  /* 0x0000000721217c24 */ /* 0x000fe2000f8e02ff */
[----:B------:R-:W-:Y:S02]  /*2400*/  SHF.R.S32.HI R26, RZ, 0x1f, R17 ;  /* 0x0000001fff1a7819 */ /* 0x000fe40000011411 */
[----:B------:R-:W-:Y:S02]  /*2410*/  IADD3.X R32, PT, PT, R32, UR11, RZ, P4, !PT ;  /* 0x0000000b20207c10 */ /* 0x000fe4000a7fe4ff */
[----:B------:R-:W-:Y:S02]  /*2420*/  SEL R27, R2, R27, !P6 ;  /* 0x0000001b021b7207 */ /* 0x000fe40007000000 */
[----:B------:R-:W-:Y:S02]  /*2430*/  IADD3 R5, P4, PT, R21, UR10, RZ ;  /* 0x0000000a15057c10 */ /* 0x000fe4000ff9e0ff */
[----:B------:R-:W-:-:S02]  /*2440*/  LOP3.LUT R91, R6, 0x10, R91, 0x78, !PT ;  /* 0x00000010065b7812 */ /* 0x000fc400078e785b */
[----:B------:R-:W-:Y:S02]  /*2450*/  R2UR UR37, R7 ;  /* 0x00000000072572ca */ /* 0x000fe400000e0000 */
[----:B------:R-:W-:Y:S01]  /*2460*/  R2UR UR34, R4 ;  /* 0x00000000042272ca */ /* 0x000fe200000e0000 */
[----:B------:R-:W-:Y:S01]  /*2470*/  IMAD R4, R25, UR7, RZ ;  /* 0x0000000719047c24 */ /* 0x000fe2000f8e02ff */
[----:B------:R-:W-:Y:S02]  /*2480*/  IADD3.X R26, PT, PT, R26, UR11, RZ, P2, !PT ;  /* 0x0000000b1a1a7c10 */ /* 0x000fe400097fe4ff */
[C---:B------:R-:W-:Y:S02]  /*2490*/  SEL R31, R2.reuse, R31, !P6 ;  /* 0x0000001f021f7207 */ /* 0x040fe40007000000 */
[C---:B------:R-:W-:Y:S02]  /*24a0*/  SEL R37, R2.reuse, R37, !P6 ;  /* 0x0000002502257207 */ /* 0x040fe40007000000 */
[----:B------:R-:W-:Y:S01]  /*24b0*/  SEL R41, R2, R41, !P6 ;  /* 0x0000002902297207 */ /* 0x000fe20007000000 */
[----:B------:R-:W-:Y:S01]  /*24c0*/  IMAD R31, R31, UR7, RZ ;  /* 0x000000071f1f7c24 */ /* 0x000fe2000f8e02ff */
[----:B------:R-:W-:Y:S01]  /*24d0*/  IADD3 R6, P0, PT, R13, UR10, RZ ;  /* 0x0000000a0d067c10 */ /* 0x000fe2000ff1e0ff */
[----:B------:R-:W-:Y:S01]  /*24e0*/  IMAD R37, R37, UR7, RZ ;  /* 0x0000000725257c24 */ /* 0x000fe2000f8e02ff */
[----:B------:R-:W-:Y:S01]  /*24f0*/  SHF.R.S32.HI R28, RZ, 0x1f, R13 ;  /* 0x0000001fff1c7819 */ /* 0x000fe2000001140d */
[----:B------:R-:W-:Y:S01]  /*2500*/  IMAD R41, R41, UR7, RZ ;  /* 0x0000000729297c24 */ /* 0x000fe2000f8e02ff */
[----:B------:R-:W-:-:S02]  /*2510*/  IADD3 R7, P2, PT, R29, UR10, RZ ;  /* 0x0000000a1d077c10 */ /* 0x000fc4000ff5e0ff */
[----:B------:R-:W-:Y:S02]  /*2520*/  SHF.R.S32.HI R24, RZ, 0x1f, R21 ;  /* 0x0000001fff187819 */ /* 0x000fe40000011415 */
[----:B------:R-:W-:Y:S01]  /*2530*/  R2UR UR35, R5 ;  /* 0x00000000052372ca */ /* 0x000fe200000e0000 */
[----:B------:R-:W-:Y:S01]  /*2540*/  IMAD R5, R27, UR7, RZ ;  /* 0x000000071b057c24 */ /* 0x000fe2000f8e02ff */
[----:B------:R-:W-:Y:S02]  /*2550*/  R2UR UR39, R6 ;  /* 0x00000000062772ca */ /* 0x000fe400000e0000 */
[----:B------:R-:W-:Y:S02]  /*2560*/  IADD3.X R34, PT, PT, R34, UR11, RZ, P3, !PT ;  /* 0x0000000b22227c10 */ /* 0x000fe40009ffe4ff */
[----:B------:R-:W-:Y:S02]  /*2570*/  SHF.R.S32.HI R27, RZ, 0x1f, R15 ;  /* 0x0000001fff1b7819 */ /* 0x000fe4000001140f */
[----:B------:R-:W-:-:S02]  /*2580*/  IADD3.X R28, PT, PT, R28, UR11, RZ, P0, !PT ;  /* 0x0000000b1c1c7c10 */ /* 0x000fc400087fe4ff */
[----:B------:R-:W-:Y:S02]  /*2590*/  R2UR UR31, R7 ;  /* 0x00000000071f72ca */ /* 0x000fe400000e0000 */
[----:B------:R-:W-:Y:S02]  /*25a0*/  IADD3.X R24, PT, PT, R24, UR11, RZ, P4, !PT ;  /* 0x0000000b18187c10 */ /* 0x000fe4000a7fe4ff */
[C---:B------:R-:W-:Y:S02]  /*25b0*/  SEL R35, R2.reuse, R35, !P6 ;  /* 0x0000002302237207 */ /* 0x040fe40007000000 */
[C---:B------:R-:W-:Y:S02]  /*25c0*/  SEL R39, R2.reuse, R39, !P6 ;  /* 0x0000002702277207 */ /* 0x040fe40007000000 */
[C---:B------:R-:W-:Y:S01]  /*25d0*/  SEL R45, R2.reuse, R45, !P6 ;  /* 0x0000002d022d7207 */ /* 0x040fe20007000000 */
[----:B------:R-:W-:Y:S01]  /*25e0*/  IMAD R35, R35, UR7, RZ ;  /* 0x0000000723237c24 */ /* 0x000fe2000f8e02ff */
        /* <DEDUP_REMOVED lines=8> */
[----:B------:R-:W-:Y:S02]  /*2670*/  IADD3 R7, P4, PT, R33, UR10, RZ ;  /* 0x0000000a21077c10 */ /* 0x000fe4000ff9e0ff */
[----:B------:R-:W-:Y:S02]  /*2680*/  SHF.R.S32.HI R20, RZ, 0x1f, R29 ;  /* 0x0000001fff147819 */ /* 0x000fe4000001141d */
[----:B------:R-:W-:Y:S02]  /*2690*/  R2UR UR40, R8 ;  /* 0x00000000082872ca */ /* 0x000fe400000e0000 */
[----:B------:R-:W-:Y:S02]  /*26a0*/  IADD3.X R27, PT, PT, R27, UR11, RZ, P1, !PT ;  /* 0x0000000b1b1b7c10 */ /* 0x000fe40008ffe4ff */
[----:B------:R-:W-:-:S02]  /*26b0*/  R2UR UR36, R6 ;  /* 0x00000000062472ca */ /* 0x000fc400000e0000 */
[----:B------:R-:W-:Y:S02]  /*26c0*/  IADD3 R8, P1, PT, R5, UR10, RZ ;  /* 0x0000000a05087c10 */ /* 0x000fe4000ff3e0ff */
[----:B------:R-:W-:Y:S02]  /*26d0*/  IADD3.X R25, PT, PT, R25, UR11, RZ, P3, !PT ;  /* 0x0000000b19197c10 */ /* 0x000fe40009ffe4ff */
[----:B------:R-:W-:Y:S02]  /*26e0*/  SHF.R.S32.HI R21, RZ, 0x1f, R5 ;  /* 0x0000001fff157819 */ /* 0x000fe40000011405 */
[----:B------:R-:W-:Y:S02]  /*26f0*/  IADD3.X R22, PT, PT, R22, UR11, RZ, P0, !PT ;  /* 0x0000000b16167c10 */ /* 0x000fe400087fe4ff */
[----:B------:R-:W-:Y:S02]  /*2700*/  R2UR UR29, R7 ;  /* 0x00000000071d72ca */ /* 0x000fe400000e0000 */
[----:B------:R-:W-:-:S02]  /*2710*/  IADD3.X R20, PT, PT, R20, UR11, RZ, P2, !PT ;  /* 0x0000000b14147c10 */ /* 0x000fc400097fe4ff */
        /* <DEDUP_REMOVED lines=14> */
[----:B------:R-:W-:-:S02]  /*2800*/  IADD3.X R21, PT, PT, R21, UR11, RZ, P1, !PT ;  /* 0x0000000b15157c10 */ /* 0x000fc40008ffe4ff */
[----:B------:R-:W-:Y:S02]  /*2810*/  R2UR UR27, R5 ;  /* 0x00000000051b72ca */ /* 0x000fe400000e0000 */
[----:B------:R-:W-:Y:S02]  /*2820*/  IADD3.X R18, PT, PT, R18, UR11, RZ, P4, !PT ;  /* 0x0000000b12127c10 */ /* 0x000fe4000a7fe4ff */
[----:B------:R-:W-:Y:S02]  /*2830*/  R2UR UR25, R7 ;  /* 0x00000000071972ca */ /* 0x000fe400000e0000 */
[----:B------:R-:W-:Y:S02]  /*2840*/  IADD3.X R16, PT, PT, R16, UR11, RZ, P0, !PT ;  /* 0x0000000b10107c10 */ /* 0x000fe400087fe4ff */
[----:B------:R-:W-:Y:S02]  /*2850*/  SEL R55, R2, R55, !P6 ;  /* 0x0000003702377207 */ /* 0x000fe40007000000 */
[----:B------:R-:W-:-:S02]  /*2860*/  IADD3 R6, P5, PT, R35, UR10, RZ ;  /* 0x0000000a23067c10 */ /* 0x000fc4000ffbe0ff */
[----:B------:R-:W-:Y:S01]  /*2870*/  IADD3 R4, P1, PT, R39, UR10, RZ ;  /* 0x0000000a27047c10 */ /* 0x000fe2000ff3e0ff */
[----:B------:R-:W-:Y:S01]  /*2880*/  IMAD R55, R55, UR7, RZ ;  /* 0x0000000737377c24 */ /* 0x000fe2000f8e02ff */
[----:B------:R-:W-:Y:S02]  /*2890*/  SHF.R.S32.HI R19, RZ, 0x1f, R31 ;  /* 0x0000001fff137819 */ /* 0x000fe4000001141f */
[----:B------:R-:W-:Y:S02]  /*28a0*/  SHF.R.S32.HI R17, RZ, 0x1f, R35 ;  /* 0x0000001fff117819 */ /* 0x000fe40000011423 */
[----:B------:R-:W-:Y:S02]  /*28b0*/  IADD3 R5, P4, PT, R45, UR10, RZ ;  /* 0x0000000a2d057c10 */ /* 0x000fe4000ff9e0ff */
[----:B------:R-:W-:Y:S02]  /*28c0*/  IADD3 R7, P0, PT, R49, UR10, RZ ;  /* 0x0000000a31077c10 */ /* 0x000fe4000ff1e0ff */
[----:B------:R-:W-:-:S02]  /*28d0*/  SHF.R.S32.HI R12, RZ, 0x1f, R45 ;  /* 0x0000001fff0c7819 */ /* 0x000fc4000001142d */
[----:B------:R-:W-:Y:S02]  /*28e0*/  CS2R R44, SRZ ;  /* 0x00000000002c7805 */ /* 0x000fe4000001ff00 */
[C---:B------:R-:W-:Y:S02]  /*28f0*/  SEL R51, R2.reuse, R51, !P6 ;  /* 0x0000003302337207 */ /* 0x040fe40007000000 */
[----:B------:R-:W-:Y:S02]  /*2900*/  SEL R53, R2, R53, !P6 ;  /* 0x0000003502357207 */ /* 0x000fe40007000000 */
[----:B------:R-:W-:Y:S01]  /*2910*/  R2UR UR28, R6 ;  /* 0x00000000061c72ca */ /* 0x000fe200000e0000 */
[----:B------:R-:W-:Y:S01]  /*2920*/  IMAD R51, R51, UR7, RZ ;  /* 0x0000000733337c24 */ /* 0x000fe2000f8e02ff */
[----:B------:R-:W-:Y:S01]  /*2930*/  R2UR UR26, R4 ;  /* 0x00000000041a72ca */ /* 0x000fe200000e0000 */
[----:B------:R-:W-:Y:S01]  /*2940*/  IMAD R53, R53, UR7, RZ ;  /* 0x0000000735357c24 */ /* 0x000fe2000f8e02ff */
[----:B------:R-:W-:-:S02]  /*2950*/  IADD3.X R19, PT, PT, R19, UR11, RZ, P3, !PT ;  /* 0x0000000b13137c10 */ /* 0x000fc40009ffe4ff */
[----:B------:R-:W-:Y:S02]  /*2960*/  IADD3.X R17, PT, PT, R17, UR11, RZ, P5, !PT ;  /* 0x0000000b11117c10 */ /* 0x000fe4000affe4ff */
[----:B------:R-:W-:Y:S02]  /*2970*/  R2UR UR21, R7 ;  /* 0x00000000071572ca */ /* 0x000fe400000e0000 */
[----:B------:R-:W-:Y:S02]  /*2980*/  IADD3.X R12, PT, PT, R12, UR11, RZ, P4, !PT ;  /* 0x0000000b0c0c7c10 */ /* 0x000fe4000a7fe4ff */
[----:B------:R-:W-:Y:S02]  /*2990*/  IADD3 R6, P3, PT, R43, UR10, RZ ;  /* 0x0000000a2b067c10 */ /* 0x000fe4000ff7e0ff */
[----:B------:R-:W-:Y:S02]  /*29a0*/  IADD3 R4, P5, PT, R47, UR10, RZ ;  /* 0x0000000a2f047c10 */ /* 0x000fe4000ffbe0ff */
[----:B------:R-:W-:-:S02]  /*29b0*/  SHF.R.S32.HI R13, RZ, 0x1f, R43 ;  /* 0x0000001fff0d7819 */ /* 0x000fc4000001142b */
[----:B------:R-:W-:Y:S02]  /*29c0*/  CS2R R42, SRZ ;  /* 0x00000000002a7805 */ /* 0x000fe4000001ff00 */
[----:B------:R-:W-:Y:S02]  /*29d0*/  IADD3 R7, P4, PT, R57, UR10, RZ ;  /* 0x0000000a39077c10 */ /* 0x000fe4000ff9e0ff */
[C---:B------:R-:W-:Y:S02]  /*29e0*/  SEL R59, R2.reuse, R59, !P6 ;  /* 0x0000003b023b7207 */ /* 0x040fe40007000000 */
[C---:B------:R-:W-:Y:S02]  /*29f0*/  SEL R61, R2.reuse, R61, !P6 ;  /* 0x0000003d023d7207 */ /* 0x040fe40007000000 */
[----:B------:R-:W-:Y:S01]  /*2a00*/  SEL R63, R2, R63, !P6 ;  /* 0x0000003f023f7207 */ /* 0x000fe20007000000 */
[----:B------:R-:W-:Y:S01]  /*2a10*/  IMAD R59, R59, UR7, RZ ;  /* 0x000000073b3b7c24 */ /* 0x000fe2000f8e02ff */
[----:B------:R-:W-:Y:S01]  /*2a20*/  SHF.R.S32.HI R15, RZ, 0x1f, R39 ;  /* 0x0000001fff0f7819 */ /* 0x000fe20000011427 */
[----:B------:R-:W-:Y:S01]  /*2a30*/  IMAD R61, R61, UR7, RZ ;  /* 0x000000073d3d7c24 */ /* 0x000fe2000f8e02ff */
[----:B------:R-:W-:Y:S01]  /*2a40*/  SHF.R.S32.HI R14, RZ, 0x1f, R41 ;  /* 0x0000001fff0e7819 */ /* 0x000fe20000011429 */
[----:B------:R-:W-:Y:S01]  /*2a50*/  IMAD R63, R63, UR7, RZ ;  /* 0x000000073f3f7c24 */ /* 0x000fe2000f8e02ff */
[----:B------:R-:W-:-:S02]  /*2a60*/  R2UR UR22, R4 ;  /* 0x00000000041672ca */ /* 0x000fc400000e0000 */
[----:B------:R-:W-:Y:S02]  /*2a70*/  CS2R R40, SRZ ;  /* 0x0000000000287805 */ /* 0x000fe4000001ff00 */
[----:B------:R-:W-:Y:S02]  /*2a80*/  IADD3.X R13, PT, PT, R13, UR11, RZ, P3, !PT ;  /* 0x0000000b0d0d7c10 */ /* 0x000fe40009ffe4ff */
[----:B------:R-:W-:Y:S02]  /*2a90*/  CS2R R38, SRZ ;  /* 0x0000000000267805 */ /* 0x000fe4000001ff00 */
[----:B------:R-:W-:Y:S02]  /*2aa0*/  R2UR UR17, R7 ;  /* 0x00000000071172ca */ /* 0x000fe400000e0000 */
[----:B------:R-:W-:Y:S02]  /*2ab0*/  IADD3 R4, P3, PT, R55, UR10, RZ ;  /* 0x0000000a37047c10 */ /* 0x000fe4000ff7e0ff */
[----:B------:R-:W-:-:S02]  /*2ac0*/  SHF.R.S32.HI R7, RZ, 0x1f, R55 ;  /* 0x0000001fff077819 */ /* 0x000fc40000011437 */
[----:B------:R-:W-:Y:S02]  /*2ad0*/  CS2R R54, SRZ ;  /* 0x0000000000367805 */ /* 0x000fe4000001ff00 */
[----:B------:R-:W-:Y:S02]  /*2ae0*/  R2UR UR41, R10 ;  /* 0x000000000a2972ca */ /* 0x000fe400000e0000 */
[----:B------:R-:W-:Y:S02]  /*2af0*/  R2UR UR24, R6 ;  /* 0x00000000061872ca */ /* 0x000fe400000e0000 */
[----:B------:R-:W-:Y:S02]  /*2b00*/  R2UR UR23, R5 ;  /* 0x00000000051772ca */ /* 0x000fe400000e0000 */
[----:B------:R-:W-:Y:S02]  /*2b10*/  IADD3.X R15, PT, PT, R15, UR11, RZ, P1, !PT ;  /* 0x0000000b0f0f7c10 */ /* 0x000fe40008ffe4ff */
[----:B------:R-:W-:-:S02]  /*2b20*/  IADD3.X R14, PT, PT, R14, UR11, RZ, P2, !PT ;  /* 0x0000000b0e0e7c10 */ /* 0x000fc400097fe4ff */
[----:B------:R-:W-:Y:S02]  /*2b30*/  IADD3 R6, P1, PT, R51, UR10, RZ ;  /* 0x0000000a33067c10 */ /* 0x000fe4000ff3e0ff */
[----:B------:R-:W-:Y:S02]  /*2b40*/  IADD3 R5, P2, PT, R53, UR10, RZ ;  /* 0x0000000a35057c10 */ /* 0x000fe4000ff5e0ff */
[----:B------:R-:W-:Y:S02]  /*2b50*/  SHF.R.S32.HI R11, RZ, 0x1f, R47 ;  /* 0x0000001fff0b7819 */ /* 0x000fe4000001142f */
[----:B------:R-:W-:Y:S02]  /*2b60*/  CS2R R46, SRZ ;  /* 0x00000000002e7805 */ /* 0x000fe4000001ff00 */
[----:B------:R-:W-:Y:S02]  /*2b70*/  SHF.R.S32.HI R10, RZ, 0x1f, R49 ;  /* 0x0000001fff0a7819 */ /* 0x000fe40000011431 */
[----:B------:R-:W-:-:S02]  /*2b80*/  CS2R R48, SRZ ;  /* 0x0000000000307805 */ /* 0x000fc4000001ff00 */
[C---:B------:R-:W-:Y:S02]  /*2b90*/  SEL R65, R2.reuse, R65, !P6 ;  /* 0x0000004102417207 */ /* 0x040fe40007000000 */
[----:B------:R-:W-:Y:S02]  /*2ba0*/  SEL R2, R2, R67, !P6 ;  /* 0x0000004302027207 */ /* 0x000fe40007000000 */
[----:B------:R-:W-:Y:S02]  /*2bb0*/  CS2R R66, SRZ ;  /* 0x0000000000427805 */ /* 0x000fe4000001ff00 */
[----:B------:R-:W-:Y:S01]  /*2bc0*/  IADD3.X R7, PT, PT, R7, UR11, RZ, P3, !PT ;  /* 0x0000000b07077c10 */ /* 0x000fe20009ffe4ff */
[----:B------:R-:W-:Y:S01]  /*2bd0*/  IMAD R65, R65, UR7, RZ ;  /* 0x0000000741417c24 */ /* 0x000fe2000f8e02ff */
[----:B------:R-:W-:Y:S01]  /*2be0*/  IADD3 R96, P3, PT, R3, UR8, RZ ;  /* 0x0000000803607c10 */ /* 0x000fe2000ff7e0ff */
[----:B------:R-:W0:Y:S01]  /*2bf0*/  LDCU UR8, c[0x0][0x3ac] ;  /* 0x00007580ff0877ac */ /* 0x000e220008000800 */
[----:B------:R-:W-:Y:S01]  /*2c00*/  R2UR UR20, R6 ;  /* 0x00000000061472ca */ /* 0x000fe200000e0000 */
[----:B------:R-:W-:Y:S01]  /*2c10*/  IMAD R29, R2, UR7, RZ ;  /* 0x00000007021d7c24 */ /* 0x000fe2000f8e02ff */
[----:B------:R-:W-:Y:S01]  /*2c20*/  R2UR UR19, R5 ;  /* 0x00000000051372ca */ /* 0x000fe200000e0000 */
[----:B------:R-:W-:Y:S01]  /*2c30*/  USHF.R.S32.HI UR7, URZ, 0x1f, UR5 ;  /* 0x0000001fff077899 */ /* 0x000fe20008011405 */
[----:B------:R-:W-:-:S02]  /*2c40*/  R2UR UR18, R4 ;  /* 0x00000000041272ca */ /* 0x000fc400000e0000 */
[----:B------:R-:W-:Y:S01]  /*2c50*/  IADD3.X R11, PT, PT, R11, UR11, RZ, P5, !PT ;  /* 0x0000000b0b0b7c10 */ /* 0x000fe2000affe4ff */
[----:B------:R-:W-:Y:S01]  /*2c60*/  ULEA.HI UR7, UR7, UR5, URZ, 0x5 ;  /* 0x0000000507077291 */ /* 0x000fe2000f8f28ff */
[----:B------:R-:W-:Y:S02]  /*2c70*/  IADD3.X R10, PT, PT, R10, UR11, RZ, P0, !PT ;  /* 0x0000000b0a0a7c10 */ /* 0x000fe400087fe4ff */
[----:B------:R-:W-:Y:S01]  /*2c80*/  IADD3 R6, P5, PT, R59, UR10, RZ ;  /* 0x0000000a3b067c10 */ /* 0x000fe2000ffbe0ff */
[----:B------:R-:W-:Y:S01]  /*2c90*/  USHF.R.S32.HI UR7, URZ, 0x5, UR7 ;  /* 0x00000005ff077899 */ /* 0x000fe20008011407 */
[----:B------:R-:W-:Y:S02]  /*2ca0*/  IADD3 R5, P6, PT, R61, UR10, RZ ;  /* 0x0000000a3d057c10 */ /* 0x000fe4000ffde0ff */
[----:B------:R-:W-:Y:S02]  /*2cb0*/  IADD3 R4, P0, PT, R63, UR10, RZ ;  /* 0x0000000a3f047c10 */ /* 0x000fe4000ff1e0ff */
[----:B------:R-:W-:Y:S01]  /*2cc0*/  R2UR UR33, R9 ;  /* 0x00000000092172ca */ /* 0x000fe200000e0000 */
[----:B0-----:R-:W-:Y:S01]  /*2cd0*/  IMAD R111, R89, UR8, RZ ;  /* 0x00000008596f7c24 */ /* 0x001fe2000f8e02ff */
[----:B------:R-:W-:Y:S01]  /*2ce0*/  R2UR UR32, R8 ;  /* 0x00000000082072ca */ /* 0x000fe200000e0000 */
[----:B------:R-:W-:Y:S01]  /*2cf0*/  USHF.L.U32 UR5, UR8, 0x5, URZ ;  /* 0x0000000508057899 */ /* 0x000fe200080006ff */
[----:B------:R-:W-:-:S02]  /*2d00*/  SHF.R.S32.HI R9, RZ, 0x1f, R51 ;  /* 0x0000001fff097819 */ /* 0x000fc40000011433 */
[----:B------:R-:W-:Y:S02]  /*2d10*/  CS2R R50, SRZ ;  /* 0x0000000000327805 */ /* 0x000fe4000001ff00 */
[----:B------:R-:W-:Y:S02]  /*2d20*/  SHF.R.S32.HI R8, RZ, 0x1f, R53 ;  /* 0x0000001fff087819 */ /* 0x000fe40000011435 */
[----:B------:R-:W-:Y:S02]  /*2d30*/  CS2R R52, SRZ ;  /* 0x0000000000347805 */ /* 0x000fe4000001ff00 */
[----:B------:R-:W-:Y:S02]  /*2d40*/  R2UR UR16, R6 ;  /* 0x00000000061072ca */ /* 0x000fe400000e0000 */
[----:B------:R-:W-:Y:S02]  /*2d50*/  R2UR UR15, R5 ;  /* 0x00000000050f72ca */ /* 0x000fe400000e0000 */
[----:B------:R-:W-:-:S02]  /*2d60*/  R2UR UR14, R4 ;  /* 0x00000000040e72ca */ /* 0x000fc400000e0000 */
[----:B------:R-:W-:Y:S02]  /*2d70*/  SHF.R.S32.HI R6, RZ, 0x1f, R57 ;  /* 0x0000001fff067819 */ /* 0x000fe40000011439 */
[----:B------:R-:W-:Y:S02]  /*2d80*/  CS2R R56, SRZ ;  /* 0x0000000000387805 */ /* 0x000fe4000001ff00 */
[----:B------:R-:W-:Y:S02]  /*2d90*/  SHF.R.S32.HI R5, RZ, 0x1f, R59 ;  /* 0x0000001fff057819 */ /* 0x000fe4000001143b */
[----:B------:R-:W-:Y:S02]  /*2da0*/  CS2R R58, SRZ ;  /* 0x00000000003a7805 */ /* 0x000fe4000001ff00 */
[----:B------:R-:W-:Y:S02]  /*2db0*/  SHF.R.S32.HI R4, RZ, 0x1f, R61 ;  /* 0x0000001fff047819 */ /* 0x000fe4000001143d */
[----:B------:R-:W-:-:S02]  /*2dc0*/  CS2R R60, SRZ ;  /* 0x00000000003c7805 */ /* 0x000fc4000001ff00 */
[----:B------:R-:W-:Y:S02]  /*2dd0*/  SHF.R.S32.HI R2, RZ, 0x1f, R63 ;  /* 0x0000001fff027819 */ /* 0x000fe4000001143f */
[----:B------:R-:W-:Y:S02]  /*2de0*/  CS2R R62, SRZ ;  /* 0x00000000003e7805 */ /* 0x000fe4000001ff00 */
[----:B------:R-:W-:Y:S02]  /*2df0*/  IADD3.X R9, PT, PT, R9, UR11, RZ, P1, !PT ;  /* 0x0000000b09097c10 */ /* 0x000fe40008ffe4ff */
[----:B------:R-:W-:Y:S02]  /*2e00*/  IADD3.X R8, PT, PT, R8, UR11, RZ, P2, !PT ;  /* 0x0000000b08087c10 */ /* 0x000fe400097fe4ff */
[----:B------:R-:W-:Y:S02]  /*2e10*/  IADD3 R92, P1, PT, R65, UR10, RZ ;  /* 0x0000000a415c7c10 */ /* 0x000fe4000ff3e0ff */
[----:B------:R-:W-:-:S02]  /*2e20*/  IADD3 R98, P2, PT, R29, UR10, RZ ;  /* 0x0000000a1d627c10 */ /* 0x000fc4000ff5e0ff */
[----:B------:R-:W-:Y:S02]  /*2e30*/  SHF.R.S32.HI R65, RZ, 0x1f, R65 ;  /* 0x0000001fff417819 */ /* 0x000fe40000011441 */
[----:B------:R-:W-:Y:S02]  /*2e40*/  SHF.R.S32.HI R29, RZ, 0x1f, R29 ;  /* 0x0000001fff1d7819 */ /* 0x000fe4000001141d */
[----:B------:R-:W-:Y:S02]  /*2e50*/  IADD3.X R6, PT, PT, R6, UR11, RZ, P4, !PT ;  /* 0x0000000b06067c10 */ /* 0x000fe4000a7fe4ff */
[----:B------:R-:W-:Y:S02]  /*2e60*/  IADD3.X R5, PT, PT, R5, UR11, RZ, P5, !PT ;  /* 0x0000000b05057c10 */ /* 0x000fe4000affe4ff */
[----:B------:R-:W-:Y:S02]  /*2e70*/  IADD3.X R4, PT, PT, R4, UR11, RZ, P6, !PT ;  /* 0x0000000b04047c10 */ /* 0x000fe4000b7fe4ff */
[----:B------:R-:W-:-:S02]  /*2e80*/  IADD3.X R2, PT, PT, R2, UR11, RZ, P0, !PT ;  /* 0x0000000b02027c10 */ /* 0x000fc400087fe4ff */
[----:B------:R-:W-:Y:S02]  /*2e90*/  IADD3.X R110, PT, PT, R65, UR11, RZ, P1, !PT ;  /* 0x0000000b416e7c10 */ /* 0x000fe40008ffe4ff */
[----:B------:R-:W-:Y:S02]  /*2ea0*/  CS2R R64, SRZ ;  /* 0x0000000000407805 */ /* 0x000fe4000001ff00 */
[----:B------:R-:W-:Y:S02]  /*2eb0*/  IADD3.X R100, PT, PT, R29, UR11, RZ, P2, !PT ;  /* 0x0000000b1d647c10 */ /* 0x000fe400097fe4ff */
[----:B------:R-:W-:Y:S02]  /*2ec0*/  R2UR UR50, R11 ;  /* 0x000000000b3272ca */ /* 0x000fe400000e0000 */
[----:B------:R-:W-:Y:S02]  /*2ed0*/  R2UR UR49, R10 ;  /* 0x000000000a3172ca */ /* 0x000fe400000e0000 */
[----:B------:R-:W-:-:S02]  /*2ee0*/  R2UR UR48, R9 ;  /* 0x00000000093072ca */ /* 0x000fc400000e0000 */
[----:B------:R-:W-:Y:S02]  /*2ef0*/  R2UR UR47, R8 ;  /* 0x00000000082f72ca */ /* 0x000fe400000e0000 */
[----:B------:R-:W-:Y:S02]  /*2f00*/  R2UR UR46, R7 ;  /* 0x00000000072e72ca */ /* 0x000fe400000e0000 */
[----:B------:R-:W-:Y:S02]  /*2f10*/  R2UR UR45, R6 ;  /* 0x00000000062d72ca */ /* 0x000fe400000e0000 */
[----:B------:R-:W-:Y:S02]  /*2f20*/  R2UR UR44, R5 ;  /* 0x00000000052c72ca */ /* 0x000fe400000e0000 */
[----:B------:R-:W-:Y:S02]  /*2f30*/  R2UR UR11, R4 ;  /* 0x00000000040b72ca */ /* 0x000fe400000e0000 */
[----:B------:R-:W-:-:S02]  /*2f40*/  R2UR UR10, R2 ;  /* 0x00000000020a72ca */ /* 0x000fc400000e0000 */
[----:B------:R-:W-:Y:S02]  /*2f50*/  R2UR UR71, R36 ;  /* 0x00000000244772ca */ /* 0x000fe400000e0000 */
[----:B------:R-:W-:Y:S02]  /*2f60*/  CS2R R36, SRZ ;  /* 0x0000000000247805 */ /* 0x000fe4000001ff00 */
[----:B------:R-:W-:Y:S02]  /*2f70*/  R2UR UR70, R34 ;  /* 0x00000000224672ca */ /* 0x000fe400000e0000 */
[----:B------:R-:W-:Y:S02]  /*2f80*/  CS2R R34, SRZ ;  /* 0x0000000000227805 */ /* 0x000fe4000001ff00 */
[----:B------:R-:W-:Y:S02]  /*2f90*/  R2UR UR69, R32 ;  /* 0x00000000204572ca */ /* 0x000fe400000e0000 */
[----:B------:R-:W-:-:S02]  /*2fa0*/  CS2R R32, SRZ ;  /* 0x0000000000207805 */ /* 0x000fc4000001ff00 */
[----:B------:R-:W-:Y:S02]  /*2fb0*/  R2UR UR68, R30 ;  /* 0x000000001e4472ca */ /* 0x000fe400000e0000 */
[----:B------:R-:W-:Y:S02]  /*2fc0*/  CS2R R30, SRZ ;  /* 0x00000000001e7805 */ /* 0x000fe4000001ff00 */
[----:B------:R-:W-:Y:S02]  /*2fd0*/  R2UR UR67, R28 ;  /* 0x000000001c4372ca */ /* 0x000fe400000e0000 */
[----:B------:R-:W-:Y:S02]  /*2fe0*/  CS2R R28, SRZ ;  /* 0x00000000001c7805 */ /* 0x000fe4000001ff00 */
[----:B------:R-:W-:Y:S02]  /*2ff0*/  R2UR UR66, R27 ;  /* 0x000000001b4272ca */ /* 0x000fe400000e0000 */
[----:B------:R-:W-:-:S02]  /*3000*/  R2UR UR65, R26 ;  /* 0x000000001a4172ca */ /* 0x000fc400000e0000 */
[----:B------:R-:W-:Y:S02]  /*3010*/  CS2R R26, SRZ ;  /* 0x00000000001a7805 */ /* 0x000fe4000001ff00 */
[----:B------:R-:W-:Y:S02]  /*3020*/  R2UR UR64, R25 ;  /* 0x00000000194072ca */ /* 0x000fe400000e0000 */
        /* <DEDUP_REMOVED lines=20> */
[----:B------:R-:W-:Y:S02]  /*3170*/  SHF.R.S32.HI R95, RZ, 0x1f, R111 ;  /* 0x0000001fff5f7819 */ /* 0x000fe4000001146f */
[----:B------:R-:W-:-:S02]  /*3180*/  LOP3.LUT R94, R90, 0x10, RZ, 0x3c, !PT ;  /* 0x000000105a5e7812 */ /* 0x000fc400078e3cff */
[C---:B------:R-:W-:Y:S02]  /*3190*/  LOP3.LUT R93, R90.reuse, 0x20, RZ, 0x3c, !PT ;  /* 0x000000205a5d7812 */ /* 0x040fe400078e3cff */
[----:B------:R-:W-:Y:S02]  /*31a0*/  LOP3.LUT R99, R90, 0x30, RZ, 0x3c, !PT ;  /* 0x000000305a637812 */ /* 0x000fe400078e3cff */
[----:B------:R-:W-:Y:S01]  /*31b0*/  LEA.HI.X.SX32 R97, R3, UR9, 0x1, P3 ;  /* 0x0000000903617c11 */ /* 0x000fe200098f0eff */
[----:B---3--:R-:W0:Y:S06]  /*31c0*/  LDCU UR9, c[0x0][0x3a8] ;  /* 0x00007500ff0977ac */ /* 0x008e2c0008000800 */
.L_x_1:
[C---:B------:R-:W-:Y:S02]  /*31d0*/  ISETP.GT.AND P0, PT, R102.reuse, RZ, PT ;  /* 0x000000ff6600720c */ /* 0x040fe40003f04270 */
[----:B------:R-:W-:Y:S02]  /*31e0*/  ISETP.GT.AND P2, PT, R102, 0x1, PT ;  /* 0x000000016600780c */ /* 0x000fe40003f44270 */
[----:B0-----:R-:W-:Y:S02]  /*31f0*/  IADD3 R2, P1, PT, R96, UR9, RZ ;  /* 0x0000000960027c10 */ /* 0x001fe4000ff3e0ff */
[----:B------:R-:W-:Y:S02]  /*3200*/  PRMT R11, RZ, 0x7610, R11 ;  /* 0x00007610ff0b7816 */ /* 0x000fe4000000000b */
[----:B------:R-:W-:Y:S01]  /*3210*/  PRMT R77, RZ, 0x7610, R77 ;  /* 0x00007610ff4d7816 */ /* 0x000fe2000000004d */
[C---:B------:R-:W-:Y:S01]  /*3220*/  IMAD.SHL.U32 R5, R104.reuse, 0x2, RZ ;  /* 0x0000000268057824 */ /* 0x040fe200078e00ff */
[C---:B------:R-:W-:Y:S01]  /*3230*/  LEA.HI.X.SX32 R3, R104.reuse, R97, 0x1, P1 ;  /* 0x0000006168037211 */ /* 0x040fe200008f0eff */
[----:B------:R-:W-:Y:S01]  /*3240*/  IMAD R7, R104, 0x3, RZ ;  /* 0x0000000368077824 */ /* 0x000fe200078e02ff */
[----:B------:R-:W-:Y:S01]  /*3250*/  ISETP.GT.AND P3, PT, R102, 0x2, PT ;  /* 0x000000026600780c */ /* 0x000fe20003f64270 */
[----:B------:R-:W-:Y:S01]  /*3260*/  IMAD.SHL.U32 R9, R104, 0x4, RZ ;  /* 0x0000000468097824 */ /* 0x000fe200078e00ff */
[C---:B------:R-:W-:Y:S01]  /*3270*/  ISETP.GT.AND P4, PT, R102.reuse, 0x3, PT ;  /* 0x000000036600780c */ /* 0x040fe20003f84270 */
[----:B------:R-:W2:Y:S01]  /*3280*/  @P0 LDG.E.U8 R11, desc[UR12][R96.64] ;  /* 0x0000000c600b0981 */ /* 0x000ea2000c1e1100 */
[----:B------:R-:W-:-:S02]  /*3290*/  ISETP.GT.AND P5, PT, R102, 0x4, PT ;  /* 0x000000046600780c */ /* 0x000fc40003fa4270 */
[-C--:B------:R-:W-:Y:S01]  /*32a0*/  IADD3 R6, P1, PT, R7, R96.reuse, RZ ;  /* 0x0000006007067210 */ /* 0x080fe20007f3e0ff */
[----:B------:R0:W3:Y:S01]  /*32b0*/  @P2 LDG.E.U8 R77, desc[UR12][R2.64] ;  /* 0x0000000c024d2981 */ /* 0x0000e2000c1e1100 */
[-C--:B------:R-:W-:Y:S02]  /*32c0*/  IADD3 R4, P2, PT, R5, R96.reuse, RZ ;  /* 0x0000006005047210 */ /* 0x080fe40007f5e0ff */
[----:B------:R-:W-:Y:S02]  /*32d0*/  IADD3 R8, P0, PT, R9, R96, RZ ;  /* 0x0000006009087210 */ /* 0x000fe40007f1e0ff */
[----:B------:R-:W-:Y:S02]  /*32e0*/  PRMT R10, RZ, 0x7610, R10 ;  /* 0x00007610ff0a7816 */ /* 0x000fe4000000000a */
[----:B------:R-:W-:Y:S02]  /*32f0*/  PRMT R76, RZ, 0x7610, R76 ;  /* 0x00007610ff4c7816 */ /* 0x000fe4000000004c */
[----:B------:R-:W-:-:S02]  /*3300*/  PRMT R78, RZ, 0x7610, R78 ;  /* 0x00007610ff4e7816 */ /* 0x000fc4000000004e */
[-C--:B------:R-:W-:Y:S02]  /*3310*/  LEA.HI.X.SX32 R5, R5, R97.reuse, 0x1, P2 ;  /* 0x0000006105057211 */ /* 0x080fe400010f0eff */
[-C--:B------:R-:W-:Y:S02]  /*3320*/  LEA.HI.X.SX32 R7, R7, R97.reuse, 0x1, P1 ;  /* 0x0000006107077211 */ /* 0x080fe400008f0eff */
[----:B------:R-:W-:Y:S01]  /*3330*/  LEA.HI.X.SX32 R9, R9, R97, 0x1, P0 ;  /* 0x0000006109097211 */ /* 0x000fe200000f0eff */
[----:B------:R1:W4:Y:S01]  /*3340*/  @P3 LDG.E.U8 R10, desc[UR12][R4.64] ;  /* 0x0000000c040a3981 */ /* 0x000322000c1e1100 */
[----:B0-----:R-:W-:Y:S01]  /*3350*/  IMAD R3, R104, 0x5, RZ ;  /* 0x0000000568037824 */ /* 0x001fe200078e02ff */
[----:B------:R-:W-:Y:S01]  /*3360*/  ISETP.GT.AND P3, PT, R102, 0x5, PT ;  /* 0x000000056600780c */ /* 0x000fe20003f64270 */
[C---:B------:R-:W-:Y:S01]  /*3370*/  IMAD R81, R104.reuse, 0x6, RZ ;  /* 0x0000000668517824 */ /* 0x040fe200078e02ff */
[----:B------:R0:W5:Y:S01]  /*3380*/  @P4 LDG.E.U8 R76, desc[UR12][R6.64] ;  /* 0x0000000c064c4981 */ /* 0x000162000c1e1100 */
[----:B------:R-:W-:Y:S01]  /*3390*/  IMAD R79, R104, 0x7, RZ ;  /* 0x00000007684f7824 */ /* 0x000fe200078e02ff */
[----:B------:R-:W-:-:S02]  /*33a0*/  ISETP.GT.AND P4, PT, R102, 0x6, PT ;  /* 0x000000066600780c */ /* 0x000fc40003f84270 */
[----:B------:R0:W4:Y:S01]  /*33b0*/  @P5 LDG.E.U8 R78, desc[UR12][R8.64] ;  /* 0x0000000c084e5981 */ /* 0x000122000c1e1100 */
[----:B------:R-:W-:Y:S02]  /*33c0*/  ISETP.GT.AND P5, PT, R102, 0x7, PT ;  /* 0x000000076600780c */ /* 0x000fe40003fa4270 */
[-C--:B------:R-:W-:Y:S02]  /*33d0*/  IADD3 R2, P2, PT, R3, R96.reuse, RZ ;  /* 0x0000006003027210 */ /* 0x080fe40007f5e0ff */
[-C--:B-1----:R-:W-:Y:S02]  /*33e0*/  IADD3 R4, P1, PT, R81, R96.reuse, RZ ;  /* 0x0000006051047210 */ /* 0x082fe40007f3e0ff */
[----:B0-----:R-:W-:Y:S02]  /*33f0*/  IADD3 R6, P0, PT, R79, R96, RZ ;  /* 0x000000604f067210 */ /* 0x001fe40007f1e0ff */
[----:B------:R-:W-:Y:S02]  /*3400*/  PRMT R80, RZ, 0x7610, R80 ;  /* 0x00007610ff507816 */ /* 0x000fe40000000050 */
[----:B------:R-:W-:-:S02]  /*3410*/  PRMT R82, RZ, 0x7610, R82 ;  /* 0x00007610ff527816 */ /* 0x000fc40000000052 */
[----:B------:R-:W-:Y:S02]  /*3420*/  PRMT R84, RZ, 0x7610, R84 ;  /* 0x00007610ff547816 */ /* 0x000fe40000000054 */
[-C--:B------:R-:W-:Y:S02]  /*3430*/  LEA.HI.X.SX32 R3, R3, R97.reuse, 0x1, P2 ;  /* 0x0000006103037211 */ /* 0x080fe400010f0eff */
[-C--:B------:R-:W-:Y:S02]  /*3440*/  LEA.HI.X.SX32 R5, R81, R97.reuse, 0x1, P1 ;  /* 0x0000006151057211 */ /* 0x080fe400008f0eff */
[----:B------:R-:W-:Y:S01]  /*3450*/  LEA.HI.X.SX32 R7, R79, R97, 0x1, P0 ;  /* 0x000000614f077211 */ /* 0x000fe200000f0eff */
[----:B------:R0:W4:Y:S01]  /*3460*/  @P3 LDG.E.U8 R80, desc[UR12][R2.64] ;  /* 0x0000000c02503981 */ /* 0x000122000c1e1100 */
[----:B------:R-:W-:Y:S01]  /*3470*/  IMAD.SHL.U32 R9, R104, 0x8, RZ ;  /* 0x0000000868097824 */ /* 0x000fe200078e00ff */
[----:B------:R-:W-:Y:S01]  /*3480*/  ISETP.GT.AND P3, PT, R102, 0x8, PT ;  /* 0x000000086600780c */ /* 0x000fe20003f64270 */
[C---:B------:R-:W-:Y:S01]  /*3490*/  IMAD R85, R104.reuse, 0x9, RZ ;  /* 0x0000000968557824 */ /* 0x040fe200078e02ff */
[----:B------:R1:W4:Y:S01]  /*34a0*/  @P4 LDG.E.U8 R82, desc[UR12][R4.64] ;  /* 0x0000000c04524981 */ /* 0x000322000c1e1100 */
[----:B------:R-:W-:Y:S01]  /*34b0*/  IMAD R83, R104, 0xa, RZ ;  /* 0x0000000a68537824 */ /* 0x000fe200078e02ff */
[----:B------:R-:W-:-:S02]  /*34c0*/  ISETP.GT.AND P4, PT, R102, 0x9, PT ;  /* 0x000000096600780c */ /* 0x000fc40003f84270 */
[----:B------:R1:W4:Y:S01]  /*34d0*/  @P5 LDG.E.U8 R84, desc[UR12][R6.64] ;  /* 0x0000000c06545981 */ /* 0x000322000c1e1100 */
[----:B------:R-:W-:Y:S02]  /*34e0*/  ISETP.GT.AND P5, PT, R102, 0xa, PT ;  /* 0x0000000a6600780c */ /* 0x000fe40003fa4270 */
[-C--:B------:R-:W-:Y:S02]  /*34f0*/  IADD3 R8, P2, PT, R9, R96.reuse, RZ ;  /* 0x0000006009087210 */ /* 0x080fe40007f5e0ff */
[-C--:B0-----:R-:W-:Y:S02]  /*3500*/  IADD3 R2, P1, PT, R85, R96.reuse, RZ ;  /* 0x0000006055027210 */ /* 0x081fe40007f3e0ff */
[----:B-1----:R-:W-:Y:S02]  /*3510*/  IADD3 R4, P0, PT, R83, R96, RZ ;  /* 0x0000006053047210 */ /* 0x002fe40007f1e0ff */
[----:B------:R-:W-:Y:S02]  /*3520*/  PRMT R79, RZ, 0x7610, R79 ;  /* 0x00007610ff4f7816 */ /* 0x000fe4000000004f */
[----:B------:R-:W-:-:S02]  /*3530*/  PRMT R81, RZ, 0x7610, R81 ;  /* 0x00007610ff517816 */ /* 0x000fc40000000051 */
[----:B------:R-:W-:Y:S02]  /*3540*/  PRMT R112, RZ, 0x7610, R112 ;  /* 0x00007610ff707816 */ /* 0x000fe40000000070 */
[-C--:B------:R-:W-:Y:S02]  /*3550*/  LEA.HI.X.SX32 R9, R9, R97.reuse, 0x1, P2 ;  /* 0x0000006109097211 */ /* 0x080fe400010f0eff */
[-C--:B------:R-:W-:Y:S02]  /*3560*/  LEA.HI.X.SX32 R3, R85, R97.reuse, 0x1, P1 ;  /* 0x0000006155037211 */ /* 0x080fe400008f0eff */
[----:B------:R-:W-:Y:S01]  /*3570*/  LEA.HI.X.SX32 R5, R83, R97, 0x1, P0 ;  /* 0x0000006153057211 */ /* 0x000fe200000f0eff */
[C---:B------:R-:W-:Y:S01]  /*3580*/  IMAD R85, R104.reuse, 0xc, RZ ;  /* 0x0000000c68557824 */ /* 0x040fe200078e02ff */
[----:B------:R0:W4:Y:S01]  /*3590*/  @P3 LDG.E.U8 R79, desc[UR12][R8.64] ;  /* 0x0000000c084f3981 */ /* 0x000122000c1e1100 */
[----:B------:R-:W-:Y:S01]  /*35a0*/  IMAD R7, R104, 0xb, RZ ;  /* 0x0000000b68077824 */ /* 0x000fe200078e02ff */
[----:B------:R-:W-:Y:S01]  /*35b0*/  ISETP.GT.AND P3, PT, R102, 0xb, PT ;  /* 0x0000000b6600780c */ /* 0x000fe20003f64270 */
[----:B------:R-:W-:Y:S01]  /*35c0*/  IMAD R113, R104, 0xd, RZ ;  /* 0x0000000d68717824 */ /* 0x000fe200078e02ff */
[----:B------:R1:W4:Y:S01]  /*35d0*/  @P4 LDG.E.U8 R81, desc[UR12][R2.64] ;  /* 0x0000000c02514981 */ /* 0x000322000c1e1100 */
[----:B------:R-:W-:-:S03]  /*35e0*/  ISETP.GT.AND P4, PT, R102, 0xc, PT ;  /* 0x0000000c6600780c */ /* 0x000fc60003f84270 */
[----:B------:R1:W4:Y:S01]  /*35f0*/  @P5 LDG.E.U8 R112, desc[UR12][R4.64] ;  /* 0x0000000c04705981 */ /* 0x000322000c1e1100 */
[----:B------:R-:W-:Y:S02]  /*3600*/  ISETP.GT.AND P5, PT, R102, 0xd, PT ;  /* 0x0000000d6600780c */ /* 0x000fe40003fa4270 */
[-C--:B0-----:R-:W-:Y:S02]  /*3610*/  IADD3 R8, P1, PT, R85, R96.reuse, RZ ;  /* 0x0000006055087210 */ /* 0x081fe40007f3e0ff */
[-C--:B------:R-:W-:Y:S02]  /*3620*/  IADD3 R6, P2, PT, R7, R96.reuse, RZ ;  /* 0x0000006007067210 */ /* 0x080fe40007f5e0ff */
[----:B-1----:R-:W-:Y:S02]  /*3630*/  IADD3 R2, P0, PT, R113, R96, RZ ;  /* 0x0000006071027210 */ /* 0x002fe40007f1e0ff */
[----:B------:R-:W-:Y:S02]  /*3640*/  LEA.HI.X.SX32 R9, R85, R97, 0x1, P1 ;  /* 0x0000006155097211 */ /* 0x000fe400008f0eff */
[----:B------:R-:W-:-:S02]  /*3650*/  PRMT R114, RZ, 0x7610, R114 ;  /* 0x00007610ff727816 */ /* 0x000fc40000000072 */
[----:B------:R-:W-:Y:S02]  /*3660*/  PRMT R83, RZ, 0x7610, R83 ;  /* 0x00007610ff537816 */ /* 0x000fe40000000053 */
[----:B------:R-:W-:Y:S02]  /*3670*/  PRMT R85, RZ, 0x7610, R85 ;  /* 0x00007610ff557816 */ /* 0x000fe40000000055 */
[-C--:B------:R-:W-:Y:S02]  /*3680*/  LEA.HI.X.SX32 R7, R7, R97.reuse, 0x1, P2 ;  /* 0x0000006107077211 */ /* 0x080fe400010f0eff */
[----:B------:R-:W-:Y:S01]  /*3690*/  LEA.HI.X.SX32 R3, R113, R97, 0x1, P0 ;  /* 0x0000006171037211 */ /* 0x000fe200000f0eff */
[C---:B------:R-:W-:Y:S01]  /*36a0*/  IMAD.SHL.U32 R115, R104.reuse, 0x10, RZ ;  /* 0x0000001068737824 */ /* 0x040fe200078e00ff */
[----:B------:R-:W4:Y:S01]  /*36b0*/  @P4 LDG.E.U8 R83, desc[UR12][R8.64] ;  /* 0x0000000c08534981 */ /* 0x000f22000c1e1100 */
[----:B------:R-:W-:Y:S01]  /*36c0*/  IMAD R5, R104, 0xe, RZ ;  /* 0x0000000e68057824 */ /* 0x000fe200078e02ff */
[----:B------:R-:W-:Y:S01]  /*36d0*/  ISETP.GT.AND P4, PT, R102, 0x10, PT ;  /* 0x000000106600780c */ /* 0x000fe20003f84270 */
[----:B------:R-:W-:Y:S01]  /*36e0*/  IMAD R117, R104, 0x11, RZ ;  /* 0x0000001168757824 */ /* 0x000fe200078e02ff */
[----:B------:R0:W4:Y:S01]  /*36f0*/  @P3 LDG.E.U8 R114, desc[UR12][R6.64] ;  /* 0x0000000c06723981 */ /* 0x000122000c1e1100 */
[----:B------:R-:W-:-:S03]  /*3700*/  ISETP.GT.AND P3, PT, R102, 0xe, PT ;  /* 0x0000000e6600780c */ /* 0x000fc60003f64270 */
[----:B------:R1:W4:Y:S01]  /*3710*/  @P5 LDG.E.U8 R85, desc[UR12][R2.64] ;  /* 0x0000000c02555981 */ /* 0x000322000c1e1100 */
[----:B------:R-:W-:Y:S02]  /*3720*/  ISETP.GT.AND P5, PT, R102, 0x11, PT ;  /* 0x000000116600780c */ /* 0x000fe40003fa4270 */
[-C--:B------:R-:W-:Y:S02]  /*3730*/  IADD3 R4, P2, PT, R5, R96.reuse, RZ ;  /* 0x0000006005047210 */ /* 0x080fe40007f5e0ff */
[-C--:B0-----:R-:W-:Y:S02]  /*3740*/  IADD3 R6, P1, PT, R115, R96.reuse, RZ ;  /* 0x0000006073067210 */ /* 0x081fe40007f3e0ff */
[----:B------:R-:W-:Y:S02]  /*3750*/  IADD3 R8, P0, PT, R117, R96, RZ ;  /* 0x0000006075087210 */ /* 0x000fe40007f1e0ff */
[----:B------:R-:W-:Y:S02]  /*3760*/  LEA.HI.X.SX32 R7, R115, R97, 0x1, P1 ;  /* 0x0000006173077211 */ /* 0x000fe400008f0eff */
[----:B------:R-:W-:-:S02]  /*3770*/  PRMT R116, RZ, 0x7610, R116 ;  /* 0x00007610ff747816 */ /* 0x000fc40000000074 */
[----:B------:R-:W-:Y:S02]  /*3780*/  PRMT R113, RZ, 0x7610, R113 ;  /* 0x00007610ff717816 */ /* 0x000fe40000000071 */
[----:B------:R-:W-:Y:S02]  /*3790*/  PRMT R115, RZ, 0x7610, R115 ;  /* 0x00007610ff737816 */ /* 0x000fe40000000073 */
[-C--:B------:R-:W-:Y:S02]  /*37a0*/  LEA.HI.X.SX32 R5, R5, R97.reuse, 0x1, P2 ;  /* 0x0000006105057211 */ /* 0x080fe400010f0eff */
[----:B------:R-:W-:Y:S01]  /*37b0*/  LEA.HI.X.SX32 R9, R117, R97, 0x1, P0 ;  /* 0x0000006175097211 */ /* 0x000fe200000f0eff */
[----:B------:R0:W4:Y:S01]  /*37c0*/  @P4 LDG.E.U8 R113, desc[UR12][R6.64] ;  /* 0x0000000c06714981 */ /* 0x000122000c1e1100 */
[----:B-1----:R-:W-:Y:S01]  /*37d0*/  IMAD R3, R104, 0x12, RZ ;  /* 0x0000001268037824 */ /* 0x002fe200078e02ff */
[----:B------:R-:W-:Y:S01]  /*37e0*/  ISETP.GT.AND P4, PT, R102, 0x13, PT ;  /* 0x000000136600780c */ /* 0x000fe20003f84270 */
[C---:B------:R-:W-:Y:S01]  /*37f0*/  IMAD R118, R104.reuse, 0x13, RZ ;  /* 0x0000001368767824 */ /* 0x040fe200078e02ff */
[----:B------:R1:W5:Y:S01]  /*3800*/  @P3 LDG.E.U8 R116, desc[UR12][R4.64] ;  /* 0x0000000c04743981 */ /* 0x000362000c1e1100 */
[----:B------:R-:W-:Y:S01]  /*3810*/  IMAD R117, R104, 0x14, RZ ;  /* 0x0000001468757824 */ /* 0x000fe200078e02ff */
[----:B------:R-:W-:-:S02]  /*3820*/  ISETP.GT.AND P3, PT, R102, 0x12, PT ;  /* 0x000000126600780c */ /* 0x000fc40003f64270 */
[----:B------:R1:W5:Y:S01]  /*3830*/  @P5 LDG.E.U8 R115, desc[UR12][R8.64] ;  /* 0x0000000c08735981 */ /* 0x000362000c1e1100 */
        /* <DEDUP_REMOVED lines=10> */
[----:B------:R0:W5:Y:S01]  /*38e0*/  @P3 LDG.E.U8 R120, desc[UR12][R2.64] ;  /* 0x0000000c02783981 */ /* 0x000162000c1e1100 */
[----:B------:R-:W-:Y:S01]  /*38f0*/  IMAD R9, R104, 0x15, RZ ;  /* 0x0000001568097824 */ /* 0x000fe200078e02ff */
        /* <DEDUP_REMOVED lines=35> */
[----:B------:R0:W5:Y:S01]  /*3b30*/  @P3 LDG.E.U8 R117, desc[UR12][R6.64] ;  /* 0x0000000c06753981 */ /* 0x000162000c1e1100 */
[----:B------:R-:W-:Y:S01]  /*3b40*/  IMAD R5, R104, 0x1b, RZ ;  /* 0x0000001b68057824 */ /* 0x000fe200078e02ff */
[----:B------:R-:W-:Y:S01]  /*3b50*/  ISETP.GT.AND P3, PT, R102, 0x1b, PT ;  /* 0x0000001b6600780c */ /* 0x000fe20003f64270 */
[----:B------:R-:W-:Y:S01]  /*3b60*/  IMAD R118, R104, 0x1d, RZ ;  /* 0x0000001d68767824 */ /* 0x000fe200078e02ff */
[----:B------:R1:W5:Y:S01]  /*3b70*/  @P4 LDG.E.U8 R119, desc[UR12][R8.64] ;  /* 0x0000000c08774981 */ /* 0x000362000c1e1100 */
[----:B------:R-:W-:-:S03]  /*3b80*/  ISETP.GT.AND P4, PT, R102, 0x1c, PT ;  /* 0x0000001c6600780c */ /* 0x000fc60003f84270 */
[----:B------:R1:W5:Y:S01]  /*3b90*/  @P5 LDG.E.U8 R132, desc[UR12][R2.64] ;  /* 0x0000000c02845981 */ /* 0x000362000c1e1100 */
        /* <DEDUP_REMOVED lines=28> */
[----:B------:R0:W5:Y:S04]  /*3d60*/  @P3 LDG.E.U8 R118, desc[UR12][R2.64] ;  /* 0x0000000c02763981 */ /* 0x000168000c1e1100 */
[----:B------:R1:W5:Y:S04]  /*3d70*/  @P4 LDG.E.U8 R8, desc[UR12][R4.64] ;  /* 0x0000000c04084981 */ /* 0x000368000c1e1100 */
[----:B------:R0:W5:Y:S01]  /*3d80*/  @P5 LDG.E.U8 R136, desc[UR12][R6.64] ;  /* 0x0000000c06885981 */ /* 0x000162000c1e1100 */
[----:B------:R-:W-:Y:S01]  /*3d90*/  BAR.SYNC.DEFER_BLOCKING 0x0 ;  /* 0x0000000000007b1d */ /* 0x000fe20000010000 */
[----:B------:R-:W-:-:S02]  /*3da0*/  ISETP.GE.AND P0, PT, R89, R102, PT ;  /* 0x000000665900720c */ /* 0x000fc40003f06270 */
[----:B------:R-:W-:-:S03]  /*3db0*/  IADD3 RZ, P2, PT, R111, UR16, RZ ;  /* 0x000000106fff7c10 */ /* 0x000fc6000ff5e0ff */
[----:B--2---:R2:W-:Y:S04]  /*3dc0*/  STS.U8 [R88+UR4], R11 ;  /* 0x0000000b58007988 */ /* 0x0045e80008000004 */
[----:B---3--:R-:W-:Y:S01]  /*3dd0*/  STS.U8 [R88+UR4+0x40], R77 ;  /* 0x0000404d58007988 */ /* 0x008fe20008000004 */
[----:B------:R-:W-:Y:S02]  /*3de0*/  IADD3 RZ, P1, PT, R111, UR17, RZ ;  /* 0x000000116fff7c10 */ /* 0x000fe4000ff3e0ff */
[C---:B0-----:R-:W-:Y:S02]  /*3df0*/  IADD3.X R3, PT, PT, R95.reuse, UR44, RZ, P2, !PT ;  /* 0x0000002c5f037c10 */ /* 0x041fe400097fe4ff */
[----:B-1----:R-:W-:Y:S02]  /*3e00*/  IADD3.X R5, PT, PT, R95, UR45, RZ, P1, !PT ;  /* 0x0000002d5f057c10 */ /* 0x002fe40008ffe4ff */
[----:B------:R-:W-:-:S02]  /*3e10*/  IADD3 RZ, P3, PT, R111, UR18, RZ ;  /* 0x000000126fff7c10 */ /* 0x000fc4000ff7e0ff */
[C---:B------:R-:W-:Y:S02]  /*3e20*/  IADD3 RZ, P2, PT, R111.reuse, UR19, RZ ;  /* 0x000000136fff7c10 */ /* 0x040fe4000ff5e0ff */
[C---:B------:R-:W-:Y:S01]  /*3e30*/  IADD3 RZ, P1, PT, R111.reuse, UR20, RZ ;  /* 0x000000146fff7c10 */ /* 0x040fe2000ff3e0ff */
[C---:B------:R-:W-:Y:S01]  /*3e40*/  VIADD R2, R111.reuse, UR16 ;  /* 0x000000106f027c36 */ /* 0x040fe20008000000 */
[----:B------:R-:W-:Y:S01]  /*3e50*/  PRMT R169, RZ, 0x7610, R169 ;  /* 0x00007610ffa97816 */ /* 0x000fe200000000a9 */
[C---:B------:R-:W-:Y:S01]  /*3e60*/  VIADD R4, R111.reuse, UR17 ;  /* 0x000000116f047c36 */ /* 0x040fe20008000000 */
[----:B------:R-:W-:Y:S01]  /*3e70*/  PRMT R171, RZ, 0x7610, R171 ;  /* 0x00007610ffab7816 */ /* 0x000fe200000000ab */
[----:B------:R-:W-:Y:S01]  /*3e80*/  VIADD R6, R111, UR18 ;  /* 0x000000126f067c36 */ /* 0x000fe20008000000 */
[----:B------:R-:W-:Y:S02]  /*3e90*/  PRMT R168, RZ, 0x7610, R168 ;  /* 0x00007610ffa87816 */ /* 0x000fe400000000a8 */
[----:B------:R-:W-:-:S02]  /*3ea0*/  IADD3.X R7, PT, PT, R95, UR46, RZ, P3, !PT ;  /* 0x0000002e5f077c10 */ /* 0x000fc40009ffe4ff */
[C---:B------:R-:W-:Y:S02]  /*3eb0*/  IADD3.X R9, PT, PT, R95.reuse, UR47, RZ, P2, !PT ;  /* 0x0000002f5f097c10 */ /* 0x040fe400097fe4ff */
[----:B--2---:R-:W-:Y:S02]  /*3ec0*/  IADD3.X R11, PT, PT, R95, UR48, RZ, P1, !PT ;  /* 0x000000305f0b7c10 */ /* 0x004fe40008ffe4ff */
[C---:B------:R-:W-:Y:S02]  /*3ed0*/  IADD3 RZ, P3, PT, R111.reuse, UR21, RZ ;  /* 0x000000156fff7c10 */ /* 0x040fe4000ff7e0ff */
[C---:B------:R-:W-:Y:S02]  /*3ee0*/  IADD3 RZ, P2, PT, R111.reuse, UR22, RZ ;  /* 0x000000166fff7c10 */ /* 0x040fe4000ff5e0ff */
[----:B------:R-:W-:Y:S02]  /*3ef0*/  IADD3 RZ, P1, PT, R111, UR23, RZ ;  /* 0x000000176fff7c10 */ /* 0x000fe4000ff3e0ff */
[----:B------:R-:W-:-:S02]  /*3f00*/  PRMT R170, RZ, 0x7610, R170 ;  /* 0x00007610ffaa7816 */ /* 0x000fc400000000aa */
[----:B------:R-:W-:Y:S02]  /*3f10*/  PRMT R173, RZ, 0x7610, R173 ;  /* 0x00007610ffad7816 */ /* 0x000fe400000000ad */
[----:B------:R-:W-:Y:S02]  /*3f20*/  PRMT R175, RZ, 0x7610, R175 ;  /* 0x00007610ffaf7816 */ /* 0x000fe400000000af */
[----:B------:R-:W-:Y:S02]  /*3f30*/  PRMT R172, RZ, 0x7610, R172 ;  /* 0x00007610ffac7816 */ /* 0x000fe400000000ac */
[----:B------:R-:W-:Y:S02]  /*3f40*/  PRMT R174, RZ, 0x7610, R174 ;  /* 0x00007610ffae7816 */ /* 0x000fe400000000ae */
[----:B------:R-:W-:Y:S02]  /*3f50*/  PRMT R177, RZ, 0x7610, R177 ;  /* 0x00007610ffb17816 */ /* 0x000fe400000000b1 */
        /* <DEDUP_REMOVED lines=9> */
[----:B------:R-:W-:Y:S01]  /*3ff0*/  PRMT R186, RZ, 0x7610, R186 ;  /* 0x00007610ffba7816 */ /* 0x000fe200000000ba */
[----:B----4-:R-:W-:Y:S04]  /*4000*/  STS.U8 [R88+UR4+0x400], R113 ;  /* 0x0004007158007988 */ /* 0x010fe80008000004 */
[----:B-----5:R-:W-:Y:S04]  /*4010*/  STS.U8 [R88+UR4+0x440], R115 ;  /* 0x0004407358007988 */ /* 0x020fe80008000004 */
[----:B------:R0:W-:Y:S04]  /*4020*/  STS.U8 [R101+UR4+0x80], R10 ;  /* 0x0000800a65007988 */ /* 0x0001e80008000004 */
[----:B------:R-:W-:Y:S04]  /*4030*/  STS.U8 [R101+UR4+0xc0], R76 ;  /* 0x0000c04c65007988 */ /* 0x000fe80008000004 */
        /* <DEDUP_REMOVED lines=24> */
[----:B------:R1:W-:Y:S04]  /*41c0*/  STS.U8 [R109+UR4+0x780], R8 ;  /* 0x000780086d007988 */ /* 0x0003e80008000004 */
[----:B------:R-:W-:Y:S01]  /*41d0*/  STS.U8 [R109+UR4+0x7c0], R136 ;  /* 0x0007c0886d007988 */ /* 0x000fe20008000004 */
[----:B------:R-:W-:Y:S01]  /*41e0*/  BAR.SYNC.DEFER_BLOCKING 0x0 ;  /* 0x0000000000007b1d */ /* 0x000fe20000010000 */
[----:B0-----:R-:W-:-:S02]  /*41f0*/  VIADD R10, R111, UR20 ;  /* 0x000000146f0a7c36 */ /* 0x001fc40008000000 */
[----:B-1----:R-:W-:-:S03]  /*4200*/  VIADD R8, R111, UR19 ;  /* 0x000000136f087c36 */ /* 0x002fc60008000000 */
[----:B------:R0:W2:Y:S04]  /*4210*/  @!P0 LDG.E.U8 R169, desc[UR12][R2.64] ;  /* 0x0000000c02a98981 */ /* 0x0000a8000c1e1100 */
[----:B------:R1:W3:Y:S04]  /*4220*/  @!P0 LDG.E.U8 R171, desc[UR12][R4.64] ;  /* 0x0000000c04ab8981 */ /* 0x0002e8000c1e1100 */
[----:B------:R4:W5:Y:S01]  /*4230*/  @!P0 LDG.E.U8 R168, desc[UR12][R6.64] ;  /* 0x0000000c06a88981 */ /* 0x000962000c1e1100 */
[----:B0-----:R-:W-:Y:S01]  /*4240*/  VIADD R2, R111, UR21 ;  /* 0x000000156f027c36 */ /* 0x001fe20008000000 */
[----:B------:R-:W-:-:S02]  /*4250*/  IADD3.X R3, PT, PT, R95, UR49, RZ, P3, !PT ;  /* 0x000000315f037c10 */ /* 0x000fc40009ffe4ff */
[----:B------:R0:W2:Y:S01]  /*4260*/  @!P0 LDG.E.U8 R170, desc[UR12][R8.64] ;  /* 0x0000000c08aa8981 */ /* 0x0000a2000c1e1100 */
[----:B------:R-:W-:Y:S02]  /*4270*/  IADD3 RZ, P3, PT, R111, UR24, RZ ;  /* 0x000000186fff7c10 */ /* 0x000fe4000ff7e0ff */
[----:B-1----:R-:W-:Y:S01]  /*4280*/  IADD3.X R5, PT, PT, R95, UR50, RZ, P2, !PT ;  /* 0x000000325f057c10 */ /* 0x002fe200097fe4ff */
[C---:B------:R-:W-:Y:S01]  /*4290*/  VIADD R4, R111.reuse, UR22 ;  /* 0x000000166f047c36 */ /* 0x040fe20008000000 */
[----:B------:R-:W-:Y:S01]  /*42a0*/  IADD3 RZ, P2, PT, R111, UR25, RZ ;  /* 0x000000196fff7c10 */ /* 0x000fe2000ff5e0ff */
[----:B------:R1:W2:Y:S01]  /*42b0*/  @!P0 LDG.E.U8 R173, desc[UR12][R10.64] ;  /* 0x0000000c0aad8981 */ /* 0x0002a2000c1e1100 */
[----:B----4-:R-:W-:Y:S02]  /*42c0*/  IADD3.X R7, PT, PT, R95, UR51, RZ, P1, !PT ;  /* 0x000000335f077c10 */ /* 0x010fe40008ffe4ff */
[C---:B------:R-:W-:Y:S01]  /*42d0*/  IADD3 RZ, P1, PT, R111.reuse, UR26, RZ ;  /* 0x0000001a6fff7c10 */ /* 0x040fe2000ff3e0ff */
[C---:B------:R-:W-:Y:S01]  /*42e0*/  VIADD R6, R111.reuse, UR23 ;  /* 0x000000176f067c36 */ /* 0x040fe20008000000 */
[----:B------:R4:W2:Y:S01]  /*42f0*/  @!P0 LDG.E.U8 R175, desc[UR12][R2.64] ;  /* 0x0000000c02af8981 */ /* 0x0008a2000c1e1100 */
[----:B0-----:R-:W-:Y:S01]  /*4300*/  VIADD R8, R111, UR24 ;  /* 0x000000186f087c36 */ /* 0x001fe20008000000 */
[----:B------:R-:W-:-:S02]  /*4310*/  IADD3.X R9, PT, PT, R95, UR52, RZ, P3, !PT ;  /* 0x000000345f097c10 */ /* 0x000fc40009ffe4ff */
[----:B------:R-:W-:Y:S01]  /*4320*/  IADD3 RZ, P3, PT, R111, UR27, RZ ;  /* 0x0000001b6fff7c10 */ /* 0x000fe2000ff7e0ff */
[----:B------:R0:W2:Y:S01]  /*4330*/  @!P0 LDG.E.U8 R172, desc[UR12][R4.64] ;  /* 0x0000000c04ac8981 */ /* 0x0000a2000c1e1100 */
[----:B-1----:R-:W-:Y:S02]  /*4340*/  IADD3.X R11, PT, PT, R95, UR53, RZ, P2, !PT ;  /* 0x000000355f0b7c10 */ /* 0x002fe400097fe4ff */
[----:B------:R-:W-:Y:S01]  /*4350*/  IADD3 RZ, P2, PT, R111, UR28, RZ ;  /* 0x0000001c6fff7c10 */ /* 0x000fe2000ff5e0ff */
[----:B------:R1:W2:Y:S01]  /*4360*/  @!P0 LDG.E.U8 R174, desc[UR12][R6.64] ;  /* 0x0000000c06ae8981 */ /* 0x0002a2000c1e1100 */
[----:B----4-:R-:W-:Y:S02]  /*4370*/  IADD3.X R3, PT, PT, R95, UR54, RZ, P1, !PT ;  /* 0x000000365f037c10 */ /* 0x010fe40008ffe4ff */
[C---:B------:R-:W-:Y:S01]  /*4380*/  IADD3 RZ, P1, PT, R111.reuse, UR29, RZ ;  /* 0x0000001d6fff7c10 */ /* 0x040fe2000ff3e0ff */
[C---:B------:R-:W-:Y:S01]  /*4390*/  VIADD R2, R111.reuse, UR26 ;  /* 0x0000001a6f027c36 */ /* 0x040fe20008000000 */
[----:B------:R4:W2:Y:S01]  /*43a0*/  @!P0 LDG.E.U8 R177, desc[UR12][R8.64] ;  /* 0x0000000c08b18981 */ /* 0x0008a2000c1e1100 */
[----:B------:R-:W-:Y:S01]  /*43b0*/  VIADD R10, R111, UR25 ;  /* 0x000000196f0a7c36 */ /* 0x000fe20008000000 */
[----:B0-----:R-:W-:Y:S01]  /*43c0*/  IADD3.X R5, PT, PT, R95, UR55, RZ, P3, !PT ;  /* 0x000000375f057c10 */ /* 0x001fe20009ffe4ff */
[C---:B------:R-:W-:Y:S01]  /*43d0*/  VIADD R4, R111.reuse, UR27 ;  /* 0x0000001b6f047c36 */ /* 0x040fe20008000000 */
[----:B------:R-:W-:Y:S01]  /*43e0*/  IADD3 RZ, P3, PT, R111, UR30, RZ ;  /* 0x0000001e6fff7c10 */ /* 0x000fe2000ff7e0ff */
[----:B------:R0:W2:Y:S01]  /*43f0*/  @!P0 LDG.E.U8 R176, desc[UR12][R2.64] ;  /* 0x0000000c02b08981 */ /* 0x0000a2000c1e1100 */
[----:B-1----:R-:W-:-:S02]  /*4400*/  IADD3.X R7, PT, PT, R95, UR56, RZ, P2, !PT ;  /* 0x000000385f077c10 */ /* 0x002fc400097fe4ff */
[C---:B------:R-:W-:Y:S01]  /*4410*/  IADD3 RZ, P2, PT, R111.reuse, UR31, RZ ;  /* 0x0000001f6fff7c10 */ /* 0x040fe2000ff5e0ff */
[----:B------:R-:W-:Y:S01]  /*4420*/  VIADD R6, R111, UR28 ;  /* 0x0000001c6f067c36 */ /* 0x000fe20008000000 */
[----:B----4-:R-:W-:Y:S01]  /*4430*/  IADD3.X R9, PT, PT, R95, UR57, RZ, P1, !PT ;  /* 0x000000395f097c10 */ /* 0x010fe20008ffe4ff */
[----:B------:R1:W4:Y:S01]  /*4440*/  @!P0 LDG.E.U8 R179, desc[UR12][R10.64] ;  /* 0x0000000c0ab38981 */ /* 0x000322000c1e1100 */
[C---:B------:R-:W-:Y:S01]  /*4450*/  IADD3 RZ, P1, PT, R111.reuse, UR32, RZ ;  /* 0x000000206fff7c10 */ /* 0x040fe2000ff3e0ff */
[C---:B------:R-:W-:Y:S02]  /*4460*/  VIADD R8, R111.reuse, UR29 ;  /* 0x0000001d6f087c36 */ /* 0x040fe40008000000 */
[----:B------:R1:W2:Y:S01]  /*4470*/  @!P0 LDG.E.U8 R178, desc[UR12][R4.64] ;  /* 0x0000000c04b28981 */ /* 0x0002a2000c1e1100 */
[----:B0-----:R-:W-:Y:S01]  /*4480*/  VIADD R2, R111, UR30 ;  /* 0x0000001e6f027c36 */ /* 0x001fe20008000000 */
[----:B------:R-:W-:Y:S02]  /*4490*/  IADD3.X R3, PT, PT, R95, UR58, RZ, P3, !PT ;  /* 0x0000003a5f037c10 */ /* 0x000fe40009ffe4ff */
[----:B------:R-:W-:Y:S01]  /*44a0*/  IADD3 RZ, P3, PT, R111, UR33, RZ ;  /* 0x000000216fff7c10 */ /* 0x000fe2000ff7e0ff */
[----:B------:R0:W2:Y:S01]  /*44b0*/  @!P0 LDG.E.U8 R181, desc[UR12][R6.64] ;  /* 0x0000000c06b58981 */ /* 0x0000a2000c1e1100 */
[----:B-1----:R-:W-:-:S02]  /*44c0*/  IADD3.X R11, PT, PT, R95, UR59, RZ, P2, !PT ;  /* 0x0000003b5f0b7c10 */ /* 0x002fc400097fe4ff */
[----:B------:R-:W-:Y:S01]  /*44d0*/  IADD3 RZ, P2, PT, R111, UR34, RZ ;  /* 0x000000226fff7c10 */ /* 0x000fe2000ff5e0ff */
[----:B------:R1:W2:Y:S01]  /*44e0*/  @!P0 LDG.E.U8 R183, desc[UR12][R8.64] ;  /* 0x0000000c08b78981 */ /* 0x0002a2000c1e1100 */
[----:B------:R-:W-:Y:S02]  /*44f0*/  IADD3.X R5, PT, PT, R95, UR60, RZ, P1, !PT ;  /* 0x0000003c5f057c10 */ /* 0x000fe40008ffe4ff */
[C---:B------:R-:W-:Y:S01]  /*4500*/  IADD3 RZ, P1, PT, R111.reuse, UR35, RZ ;  /* 0x000000236fff7c10 */ /* 0x040fe2000ff3e0ff */
[C---:B------:R-:W-:Y:S01]  /*4510*/  VIADD R10, R111.reuse, UR31 ;  /* 0x0000001f6f0a7c36 */ /* 0x040fe20008000000 */
[----:B------:R1:W2:Y:S01]  /*4520*/  @!P0 LDG.E.U8 R180, desc[UR12][R2.64] ;  /* 0x0000000c02b48981 */ /* 0x0002a2000c1e1100 */
[----:B0-----:R-:W-:Y:S01]  /*4530*/  VIADD R6, R111, UR33 ;  /* 0x000000216f067c36 */ /* 0x001fe20008000000 */
[----:B------:R-:W-:Y:S01]  /*4540*/  IADD3.X R7, PT, PT, R95, UR61, RZ, P3, !PT ;  /* 0x0000003d5f077c10 */ /* 0x000fe20009ffe4ff */
[C---:B------:R-:W-:Y:S01]  /*4550*/  VIADD R4, R111.reuse, UR32 ;  /* 0x000000206f047c36 */ /* 0x040fe20008000000 */
[----:B------:R-:W-:Y:S01]  /*4560*/  IADD3 RZ, P3, PT, R111, UR36, RZ ;  /* 0x000000246fff7c10 */ /* 0x000fe2000ff7e0ff */
[----:B------:R0:W2:Y:S01]  /*4570*/  @!P0 LDG.E.U8 R182, desc[UR12][R10.64] ;  /* 0x0000000c0ab68981 */ /* 0x0000a2000c1e1100 */
[----:B-1----:R-:W-:-:S02]  /*4580*/  IADD3.X R9, PT, PT, R95, UR62, RZ, P2, !PT ;  /* 0x0000003e5f097c10 */ /* 0x002fc400097fe4ff */
[C---:B------:R-:W-:Y:S01]  /*4590*/  IADD3 RZ, P2, PT, R111.reuse, UR37, RZ ;  /* 0x000000256fff7c10 */ /* 0x040fe2000ff5e0ff */
[----:B------:R1:W2:Y:S01]  /*45a0*/  @!P0 LDG.E.U8 R187, desc[UR12][R6.64] ;  /* 0x0000000c06bb8981 */ /* 0x0002a2000c1e1100 */
[----:B------:R-:W-:Y:S01]  /*45b0*/  VIADD R2, R111, UR35 ;  /* 0x000000236f027c36 */ /* 0x000fe20008000000 */
[----:B------:R-:W-:Y:S02]  /*45c0*/  IADD3.X R3, PT, PT, R95, UR63, RZ, P1, !PT ;  /* 0x0000003f5f037c10 */ /* 0x000fe40008ffe4ff */
[C---:B------:R-:W-:Y:S01]  /*45d0*/  IADD3 RZ, P1, PT, R111.reuse, UR38, RZ ;  /* 0x000000266fff7c10 */ /* 0x040fe2000ff3e0ff */
[----:B------:R1:W2:Y:S01]  /*45e0*/  @!P0 LDG.E.U8 R185, desc[UR12][R4.64] ;  /* 0x0000000c04b98981 */ /* 0x0002a2000c1e1100 */
[----:B------:R-:W-:Y:S01]  /*45f0*/  PRMT R184, RZ, 0x7610, R184 ;  /* 0x00007610ffb87816 */ /* 0x000fe200000000b8 */
[----:B------:R-:W-:Y:S01]  /*4600*/  VIADD R8, R111, UR34 ;  /* 0x000000226f087c36 */ /* 0x000fe20008000000 */
[C---:B0-----:R-:W-:Y:S01]  /*4610*/  IADD3.X R11, PT, PT, R95.reuse, UR64, RZ, P3, !PT ;  /* 0x000000405f0b7c10 */ /* 0x041fe20009ffe4ff */
[----:B------:R0:W2:Y:S01]  /*4620*/  @!P0 LDG.E.U8 R186, desc[UR12][R2.64] ;  /* 0x0000000c02ba8981 */ /* 0x0000a2000c1e1100 */
[----:B------:R-:W-:Y:S01]  /*4630*/  IADD3.X R77, PT, PT, R95, UR65, RZ, P2, !PT ;  /* 0x000000415f4d7c10 */ /* 0x000fe200097fe4ff */
[C---:B-1----:R-:W-:Y:S01]  /*4640*/  VIADD R6, R111.reuse, UR38 ;  /* 0x000000266f067c36 */ /* 0x042fe20008000000 */
[----:B------:R-:W-:Y:S01]  /*4650*/  PRMT R188, RZ, 0x7610, R188 ;  /* 0x00007610ffbc7816 */ /* 0x000fe200000000bc */
[----:B------:R-:W-:Y:S01]  /*4660*/  VIADD R10, R111, UR36 ;  /* 0x000000246f0a7c36 */ /* 0x000fe20008000000 */
[----:B------:R-:W-:Y:S01]  /*4670*/  IADD3.X R7, PT, PT, R95, UR66, RZ, P1, !PT ;  /* 0x000000425f077c10 */ /* 0x000fe20008ffe4ff */
[----:B------:R1:W2:Y:S01]  /*4680*/  @!P0 LDG.E.U8 R184, desc[UR12][R8.64] ;  /* 0x0000000c08b88981 */ /* 0x0002a2000c1e1100 */
[----:B------:R-:W-:-:S02]  /*4690*/  IADD3 RZ, P1, PT, R111, UR40, RZ ;  /* 0x000000286fff7c10 */ /* 0x000fc4000ff3e0ff */
[C---:B------:R-:W-:Y:S01]  /*46a0*/  IADD3 R4, P2, PT, R111.reuse, R92, RZ ;  /* 0x0000005c6f047210 */ /* 0x040fe20007f5e0ff */
[----:B------:R1:W2:Y:S01]  /*46b0*/  @!P0 LDG.E.U8 R188, desc[UR12][R6.64] ;  /* 0x0000000c06bc8981 */ /* 0x0002a2000c1e1100 */
[----:B0-----:R-:W-:Y:S02]  /*46c0*/  IADD3 R2, P3, PT, R111, R98, RZ ;  /* 0x000000626f027210 */ /* 0x001fe40007f7e0ff */
[----:B------:R-:W-:Y:S01]  /*46d0*/  PRMT R189, RZ, 0x7610, R189 ;  /* 0x00007610ffbd7816 */ /* 0x000fe200000000bd */
[C---:B------:R-:W-:Y:S01]  /*46e0*/  IMAD.X R5, R95.reuse, 0x1, R110, P2 ;  /* 0x000000015f057824 */ /* 0x040fe200010e066e */
[C---:B------:R-:W-:Y:S01]  /*46f0*/  IADD3.X R79, PT, PT, R95.reuse, UR68, RZ, P1, !PT ;  /* 0x000000445f4f7c10 */ /* 0x040fe20008ffe4ff */
[----:B------:R-:W-:Y:S01]  /*4700*/  IMAD.X R3, R95, 0x1, R100, P3 ;  /* 0x000000015f037824 */ /* 0x000fe200018e0664 */
[C---:B------:R-:W-:Y:S02]  /*4710*/  IADD3 RZ, P1, PT, R111.reuse, UR41, RZ ;  /* 0x000000296fff7c10 */ /* 0x040fe4000ff3e0ff */
[----:B------:R-:W-:Y:S01]  /*4720*/  PRMT R195, RZ, 0x7610, R195 ;  /* 0x00007610ffc37816 */ /* 0x000fe200000000c3 */
[----:B------:R0:W2:Y:S01]  /*4730*/  @!P0 LDG.E.U8 R189, desc[UR12][R10.64] ;  /* 0x0000000c0abd8981 */ /* 0x0000a2000c1e1100 */
[----:B-1----:R-:W-:-:S02]  /*4740*/  IADD3 R8, P2, PT, R111, UR15, RZ ;  /* 0x0000000f6f087c10 */ /* 0x002fc4000ff5e0ff */
[C---:B------:R-:W-:Y:S01]  /*4750*/  IADD3 R6, P3, PT, R111.reuse, UR14, RZ ;  /* 0x0000000e6f067c10 */ /* 0x040fe2000ff7e0ff */
[C---:B------:R-:W-:Y:S01]  /*4760*/  VIADD R76, R111.reuse, UR37 ;  /* 0x000000256f4c7c36 */ /* 0x040fe20008000000 */
[----:B------:R-:W-:Y:S01]  /*4770*/  PRMT R85, RZ, 0x7610, R85 ;  /* 0x00007610ff557816 */ /* 0x000fe20000000055 */
[----:B------:R-:W-:Y:S01]  /*4780*/  VIADD R78, R111, UR40 ;  /* 0x000000286f4e7c36 */ /* 0x000fe20008000000 */
[----:B------:R-:W-:Y:S01]  /*4790*/  PRMT R83, RZ, 0x7610, R83 ;  /* 0x00007610ff537816 */ /* 0x000fe20000000053 */
[----:B------:R-:W-:Y:S01]  /*47a0*/  LDS.U8 R136, [R90+UR4+0x88] ;  /* 0x000088045a887984 */ /* 0x000fe20008000000 */
[----:B------:R-:W-:Y:S01]  /*47b0*/  IADD3.X R9, PT, PT, R95, UR11, RZ, P2, !PT ;  /* 0x0000000b5f097c10 */ /* 0x000fe200097fe4ff */
[----:B0-----:R-:W-:Y:S01]  /*47c0*/  VIADD R10, R111, UR41 ;  /* 0x000000296f0a7c36 */ /* 0x001fe20008000000 */
[C---:B------:R-:W-:Y:S01]  /*47d0*/  IADD3.X R11, PT, PT, R95.reuse, UR69, RZ, P1, !PT ;  /* 0x000000455f0b7c10 */ /* 0x040fe20008ffe4ff */
[----:B------:R0:W2:Y:S01]  /*47e0*/  @!P0 LDG.E.U8 R85, desc[UR12][R4.64] ;  /* 0x0000000c04558981 */ /* 0x0000a2000c1e1100 */
[----:B------:R-:W-:-:S02]  /*47f0*/  IADD3.X R7, PT, PT, R95, UR10, RZ, P3, !PT ;  /* 0x0000000a5f077c10 */ /* 0x000fc40009ffe4ff */
[C---:B------:R-:W-:Y:S01]  /*4800*/  IADD3 RZ, P3, PT, R111.reuse, UR39, RZ ;  /* 0x000000276fff7c10 */ /* 0x040fe2000ff7e0ff */
[----:B------:R1:W2:Y:S01]  /*4810*/  @!P0 LDG.E.U8 R83, desc[UR12][R2.64] ;  /* 0x0000000c02538981 */ /* 0x0002a2000c1e1100 */
[C---:B------:R-:W-:Y:S02]  /*4820*/  IADD3 RZ, P2, PT, R111.reuse, UR42, RZ ;  /* 0x0000002a6fff7c10 */ /* 0x040fe4000ff5e0ff */
[C---:B------:R-:W-:Y:S01]  /*4830*/  IADD3 RZ, P1, PT, R111.reuse, UR43, RZ ;  /* 0x0000002b6fff7c10 */ /* 0x040fe2000ff3e0ff */
[----:B------:R1:W3:Y:S01]  /*4840*/  @!P0 LDG.E.U8 R195, desc[UR12][R10.64] ;  /* 0x0000000c0ac38981 */ /* 0x0002e2000c1e1100 */
[----:B------:R-:W-:Y:S02]  /*4850*/  PRMT R191, RZ, 0x7610, R191 ;  /* 0x00007610ffbf7816 */ /* 0x000fe400000000bf */
[----:B------:R-:W-:Y:S01]  /*4860*/  PRMT R193, RZ, 0x7610, R193 ;  /* 0x00007610ffc17816 */ /* 0x000fe200000000c1 */
[C---:B0-----:R-:W-:Y:S01]  /*4870*/  VIADD R4, R111.reuse, UR42 ;  /* 0x0000002a6f047c36 */ /* 0x041fe20008000000 */
[----:B------:R-:W-:Y:S01]  /*4880*/  PRMT R84, RZ, 0x7610, R84 ;  /* 0x00007610ff547816 */ /* 0x000fe20000000054 */
[C---:B-1----:R-:W-:Y:S01]  /*4890*/  VIADD R2, R111.reuse, UR39 ;  /* 0x000000276f027c36 */ /* 0x042fe20008000000 */
[----:B------:R-:W-:Y:S01]  /*48a0*/  PRMT R82, RZ, 0x7610, R82 ;  /* 0x00007610ff527816 */ /* 0x000fe20000000052 */
[----:B------:R0:W3:Y:S01]  /*48b0*/  @!P0 LDG.E.U8 R191, desc[UR12][R76.64] ;  /* 0x0000000c4cbf8981 */ /* 0x0000e2000c1e1100 */
[----:B------:R-:W-:Y:S01]  /*48c0*/  PRMT R190, RZ, 0x7610, R190 ;  /* 0x00007610ffbe7816 */ /* 0x000fe200000000be */
[----:B------:R-:W-:Y:S01]  /*48d0*/  VIADD R10, R111, UR43 ;  /* 0x0000002b6f0a7c36 */ /* 0x000fe20008000000 */
[----:B------:R-:W-:Y:S01]  /*48e0*/  PRMT R192, RZ, 0x7610, R192 ;  /* 0x00007610ffc07816 */ /* 0x000fe200000000c0 */
[----:B------:R1:W4:Y:S01]  /*48f0*/  @!P0 LDG.E.U8 R193, desc[UR12][R78.64] ;  /* 0x0000000c4ec18981 */ /* 0x000322000c1e1100 */
[----:B------:R-:W-:-:S02]  /*4900*/  PRMT R194, RZ, 0x7610, R194 ;  /* 0x00007610ffc27816 */ /* 0x000fc400000000c2 */
[C---:B------:R-:W-:Y:S01]  /*4910*/  IADD3.X R3, PT, PT, R95.reuse, UR67, RZ, P3, !PT ;  /* 0x000000435f037c10 */ /* 0x040fe20009ffe4ff */
[----:B------:R-:W4:Y:S01]  /*4920*/  @!P0 LDG.E.U8 R84, desc[UR12][R8.64] ;  /* 0x0000000c08548981 */ /* 0x000f22000c1e1100 */
[C---:B------:R-:W-:Y:S02]  /*4930*/  IADD3.X R5, PT, PT, R95.reuse, UR70, RZ, P2, !PT ;  /* 0x000000465f057c10 */ /* 0x040fe400097fe4ff */
[----:B------:R-:W-:Y:S01]  /*4940*/  IADD3.X R11, PT, PT, R95, UR71, RZ, P1, !PT ;  /* 0x000000475f0b7c10 */ /* 0x000fe20008ffe4ff */
[----:B------:R-:W4:Y:S04]  /*4950*/  @!P0 LDG.E.U8 R82, desc[UR12][R6.64] ;  /* 0x0000000c06528981 */ /* 0x000f28000c1e1100 */
[----:B------:R0:W4:Y:S04]  /*4960*/  @!P0 LDG.E.U8 R190, desc[UR12][R2.64] ;  /* 0x0000000c02be8981 */ /* 0x000128000c1e1100 */
[----:B------:R-:W5:Y:S04]  /*4970*/  @!P0 LDG.E.U8 R192, desc[UR12][R4.64] ;  /* 0x0000000c04c08981 */ /* 0x000f68000c1e1100 */
[----:B------:R-:W5:Y:S04]  /*4980*/  @!P0 LDG.E.U8 R194, desc[UR12][R10.64] ;  /* 0x0000000c0ac28981 */ /* 0x000f68000c1e1100 */
[----:B0-----:R-:W-:Y:S04]  /*4990*/  LDS.U8 R76, [R90+UR4] ;  /* 0x000000045a4c7984 */ /* 0x001fe80008000000 */
[----:B------:R-:W0:Y:S04]  /*49a0*/  LDS.U8 R77, [R90+UR4+0x40] ;  /* 0x000040045a4d7984 */ /* 0x000e280008000000 */
[----:B------:R-:W-:Y:S04]  /*49b0*/  LDS.U8 R137, [R90+UR4+0xc8] ;  /* 0x0000c8045a897984 */ /* 0x000fe80008000000 */
[----:B-1----:R-:W-:Y:S04]  /*49c0*/  LDS.U8 R78, [R90+UR4+0x8] ;  /* 0x000008045a4e7984 */ /* 0x002fe80008000000 */
[----:B------:R-:W1:Y:S04]  /*49d0*/  LDS.U8 R79, [R90+UR4+0x48] ;  /* 0x000048045a4f7984 */ /* 0x000e680008000000 */
[----:B------:R-:W-:Y:S04]  /*49e0*/  LDS.U8 R138, [R90+UR4+0x80] ;  /* 0x000080045a8a7984 */ /* 0x000fe80008000000 */
[----:B------:R-:W-:Y:S04]  /*49f0*/  LDS.U8 R139, [R90+UR4+0xc0] ;  /* 0x0000c0045a8b7984 */ /* 0x000fe80008000000 */
[----:B------:R-:W-:Y:S04]  /*4a00*/  LDS.U8 R2, [R90+UR4+0x400] ;  /* 0x000400045a027984 */ /* 0x000fe80008000000 */
[----:B------:R-:W0:Y:S04]  /*4a10*/  LDS.U8 R3, [R90+UR4+0x440] ;  /* 0x000440045a037984 */ /* 0x000e280008000000 */
[----:B------:R-:W-:Y:S04]  /*4a20*/  LDS.U8 R140, [R90+UR4+0x488] ;  /* 0x000488045a8c7984 */ /* 0x000fe80008000000 */
[----:B------:R-:W-:Y:S04]  /*4a30*/  LDS.U8 R141, [R90+UR4+0x4c8] ;  /* 0x0004c8045a8d7984 */ /* 0x000fe80008000000 */
[----:B------:R-:W-:Y:S04]  /*4a40*/  LDS.U8 R80, [R90+UR4+0x408] ;  /* 0x000408045a507984 */ /* 0x000fe80008000000 */
[----:B------:R-:W0:Y:S04]  /*4a50*/  LDS.U8 R81, [R90+UR4+0x448] ;  /* 0x000448045a517984 */ /* 0x000e280008000000 */
[----:B------:R-:W-:Y:S04]  /*4a60*/  LDS.U8 R142, [R90+UR4+0x480] ;  /* 0x000480045a8e7984 */ /* 0x000fe80008000000 */
[----:B------:R-:W-:Y:S04]  /*4a70*/  LDS.U8 R143, [R90+UR4+0x4c0] ;  /* 0x0004c0045a8f7984 */ /* 0x000fe80008000000 */
[----:B------:R-:W-:Y:S04]  /*4a80*/  LDS.U8 R152, [R94+UR4] ;  /* 0x000000045e987984 */ /* 0x000fe80008000000 */
[----:B------:R-:W0:Y:S04]  /*4a90*/  LDS.U8 R153, [R94+UR4+0x40] ;  /* 0x000040045e997984 */ /* 0x000e280008000000 */
        /* <DEDUP_REMOVED lines=30> */
[----:B------:R-:W-:Y:S04]  /*4c80*/  LDS.U8 R144, [R99+UR4] ;  /* 0x0000000463907984 */ /* 0x000fe80008000000 */
        /* <DEDUP_REMOVED lines=14> */
[----:B------:R-:W-:Y:S01]  /*4d70*/  LDS.U8 R119, [R99+UR4+0x4c0] ;  /* 0x0004c00463777984 */ /* 0x000fe20008000000 */
[----:B------:R-:W-:Y:S06]  /*4d80*/  BAR.SYNC.DEFER_BLOCKING 0x0 ;  /* 0x0000000000007b1d */ /* 0x000fec0000010000 */
[----:B--2---:R-:W-:Y:S04]  /*4d90*/  STS.U8 [R88+UR4], R83 ;  /* 0x0000005358007988 */ /* 0x004fe80008000004 */
[----:B------:R-:W-:Y:S04]  /*4da0*/  STS.U8 [R88+UR4+0x40], R85 ;  /* 0x0000405558007988 */ /* 0x000fe80008000004 */
[----:B------:R-:W-:Y:S04]  /*4db0*/  STS.U8 [R88+UR4+0x100], R169 ;  /* 0x000100a958007988 */ /* 0x000fe80008000004 */
[----:B---3--:R-:W-:Y:S04]  /*4dc0*/  STS.U8 [R88+UR4+0x140], R171 ;  /* 0x000140ab58007988 */ /* 0x008fe80008000004 */
[----:B------:R-:W-:Y:S04]  /*4dd0*/  STS.U8 [R88+UR4+0x200], R173 ;  /* 0x000200ad58007988 */ /* 0x000fe80008000004 */
[----:B------:R-:W-:Y:S04]  /*4de0*/  STS.U8 [R88+UR4+0x240], R175 ;  /* 0x000240af58007988 */ /* 0x000fe80008000004 */
[----:B------:R-:W-:Y:S04]  /*4df0*/  STS.U8 [R88+UR4+0x300], R177 ;  /* 0x000300b158007988 */ /* 0x000fe80008000004 */
[----:B----4-:R-:W-:Y:S04]  /*4e00*/  STS.U8 [R88+UR4+0x340], R179 ;  /* 0x000340b358007988 */ /* 0x010fe80008000004 */
        /* <DEDUP_REMOVED lines=10> */
[----:B-----5:R-:W-:Y:S04]  /*4eb0*/  STS.U8 [R103+UR4+0x180], R168 ;  /* 0x000180a867007988 */ /* 0x020fe80008000004 */
        /* <DEDUP_REMOVED lines=12> */
[----:B------:R-:W-:Y:S01]  /*4f80*/  STS.U8 [R103+UR4+0x7c0], R194 ;  /* 0x0007c0c267007988 */ /* 0x000fe20008000004 */
[----:B------:R-:W-:Y:S06]  /*4f90*/  BAR.SYNC.DEFER_BLOCKING 0x0 ;  /* 0x0000000000007b1d */ /* 0x000fec0000010000 */
[----:B------:R-:W2:Y:S04]  /*4fa0*/  LDSM.16.M88.4 R4, [R91+UR6] ;  /* 0x000000065b04783b */ /* 0x000ea80008000200 */
[----:B------:R-:W3:Y:S01]  /*4fb0*/  LDSM.16.M88.4 R8, [R91+UR6+0x400] ;  /* 0x000400065b08783b */ /* 0x000ee20008000200 */
[----:B0-----:R-:W-:-:S02]  /*4fc0*/  IMAD R76, R77, 0x100, R76 ;  /* 0x000001004d4c7824 */ /* 0x001fc400078e024c */
[----:B-1----:R-:W-:Y:S02]  /*4fd0*/  IMAD R77, R79, 0x100, R78 ;  /* 0x000001004f4d7824 */ /* 0x002fe400078e024e */
[----:B------:R-:W-:Y:S02]  /*4fe0*/  IMAD R2, R3, 0x100, R2 ;  /* 0x0000010003027824 */ /* 0x000fe400078e0202 */
[----:B------:R-:W-:Y:S01]  /*4ff0*/  IMAD R79, R81, 0x100, R80 ;  /* 0x00000100514f7824 */ /* 0x000fe200078e0250 */
[----:B------:R-:W-:Y:S02]  /*5000*/  F2FP.F16.E4M3.UNPACK_B R76, R76 ;  /* 0x0000004cff4c723e */ /* 0x000fe400020006ff */
[----:B------:R-:W-:Y:S02]  /*5010*/  F2FP.F16.E4M3.UNPACK_B R78, R2 ;  /* 0x00000002ff4e723e */ /* 0x000fe400020006ff */
[----:B------:R-:W-:Y:S02]  /*5020*/  F2FP.F16.E4M3.UNPACK_B R77, R77 ;  /* 0x0000004dff4d723e */ /* 0x000fe400020006ff */
[----:B------:R-:W-:Y:S01]  /*5030*/  F2FP.F16.E4M3.UNPACK_B R79, R79 ;  /* 0x0000004fff4f723e */ /* 0x000fe200020006ff */
[----:B------:R-:W-:-:S02]  /*5040*/  IMAD R152, R153, 0x100, R152 ;  /* 0x0000010099987824 */ /* 0x000fc400078e0298 */
[----:B------:R-:W-:Y:S02]  /*5050*/  IMAD R154, R155, 0x100, R154 ;  /* 0x000001009b9a7824 */ /* 0x000fe400078e029a */
[----:B------:R-:W-:Y:S02]  /*5060*/  IMAD R156, R157, 0x100, R156 ;  /* 0x000001009d9c7824 */ /* 0x000fe400078e029c */
[----:B------:R-:W-:Y:S02]  /*5070*/  IMAD R158, R159, 0x100, R158 ;  /* 0x000001009f9e7824 */ /* 0x000fe400078e029e */
[----:B------:R-:W-:Y:S02]  /*5080*/  IMAD R160, R161, 0x100, R160 ;  /* 0x00000100a1a07824 */ /* 0x000fe400078e02a0 */
[----:B------:R-:W-:Y:S01]  /*5090*/  IMAD R162, R163, 0x100, R162 ;  /* 0x00000100a3a27824 */ /* 0x000fe200078e02a2 */
[----:B--2---:R-:W-:Y:S02]  /*50a0*/  F2FP.F16.E4M3.UNPACK_B R84, R4 ;  /* 0x00000004ff54723e */ /* 0x004fe400020006ff */
[----:B------:R-:W-:-:S02]  /*50b0*/  F2FP.F16.E4M3.UNPACK_B R85, R5 ;  /* 0x00000005ff55723e */ /* 0x000fc400020006ff */
[----:B------:R-:W-:Y:S02]  /*50c0*/  F2FP.F16.E4M3.UNPACK_B R2, R6 ;  /* 0x00000006ff02723e */ /* 0x000fe400020006ff */
[----:B------:R-:W-:Y:S02]  /*50d0*/  F2FP.F16.E4M3.UNPACK_B R3, R7 ;  /* 0x00000007ff03723e */ /* 0x000fe400020006ff */
[----:B---3--:R-:W-:Y:S02]  /*50e0*/  F2FP.F16.E4M3.UNPACK_B R80, R8 ;  /* 0x00000008ff50723e */ /* 0x008fe400020006ff */
[----:B------:R-:W-:Y:S02]  /*50f0*/  F2FP.F16.E4M3.UNPACK_B R81, R9 ;  /* 0x00000009ff51723e */ /* 0x000fe400020006ff */
[----:B------:R-:W-:Y:S02]  /*5100*/  F2FP.F16.E4M3.UNPACK_B R82, R10 ;  /* 0x0000000aff52723e */ /* 0x000fe400020006ff */
[----:B------:R-:W-:Y:S01]  /*5110*/  F2FP.F16.E4M3.UNPACK_B R83, R11 ;  /* 0x0000000bff53723e */ /* 0x000fe200020006ff */
[----:B------:R-:W-:Y:S01]  /*5120*/  HMMA.16816.F32 R12, R76, R84, R12 ;  /* 0x000000544c0c723c */ /* 0x000fe2000000180c */
[----:B------:R-:W-:-:S02]  /*5130*/  IMAD R164, R165, 0x100, R164 ;  /* 0x00000100a5a47824 */ /* 0x000fc400078e02a4 */
[----:B------:R-:W-:-:S05]  /*5140*/  IMAD R166, R167, 0x100, R166 ;  /* 0x00000100a7a67824 */ /* 0x000fca00078e02a6 */
[C---:B------:R-:W-:Y:S08]  /*5150*/  HMMA.16816.F32 R16, R76.reuse, R2, R16 ;  /* 0x000000024c10723c */ /* 0x040ff00000001810 */
[C---:B------:R-:W-:Y:S08]  /*5160*/  HMMA.16816.F32 R20, R76.reuse, R80, R20 ;  /* 0x000000504c14723c */ /* 0x040ff00000001814 */
[----:B------:R-:W-:Y:S01]  /*5170*/  HMMA.16816.F32 R52, R76, R82, R52 ;  /* 0x000000524c34723c */ /* 0x000fe20000001834 */
[----:B------:R-:W-:-:S02]  /*5180*/  F2FP.F16.E4M3.UNPACK_B R76, R152 ;  /* 0x00000098ff4c723e */ /* 0x000fc400020006ff */
[----:B------:R-:W-:Y:S02]  /*5190*/  F2FP.F16.E4M3.UNPACK_B R77, R154 ;  /* 0x0000009aff4d723e */ /* 0x000fe400020006ff */
[----:B------:R-:W-:Y:S02]  /*51a0*/  F2FP.F16.E4M3.UNPACK_B R78, R156 ;  /* 0x0000009cff4e723e */ /* 0x000fe400020006ff */
[----:B------:R-:W-:Y:S01]  /*51b0*/  F2FP.F16.E4M3.UNPACK_B R79, R158 ;  /* 0x0000009eff4f723e */ /* 0x000fe200020006ff */
[----:B------:R-:W-:Y:S02]  /*51c0*/  IMAD R144, R145, 0x100, R144 ;  /* 0x0000010091907824 */ /* 0x000fe400078e0290 */
[----:B------:R-:W-:-:S04]  /*51d0*/  IMAD R146, R147, 0x100, R146 ;  /* 0x0000010093927824 */ /* 0x000fc800078e0292 */
[----:B------:R-:W-:Y:S01]  /*51e0*/  HMMA.16816.F32 R24, R76, R84, R24 ;  /* 0x000000544c18723c */ /* 0x000fe20000001818 */
[----:B------:R-:W-:Y:S02]  /*51f0*/  IMAD R148, R149, 0x100, R148 ;  /* 0x0000010095947824 */ /* 0x000fe400078e0294 */
[----:B------:R-:W-:-:S05]  /*5200*/  IMAD R150, R151, 0x100, R150 ;  /* 0x0000010097967824 */ /* 0x000fca00078e0296 */
[C---:B------:R-:W-:Y:S08]  /*5210*/  HMMA.16816.F32 R28, R76.reuse, R2, R28 ;  /* 0x000000024c1c723c */ /* 0x040ff0000000181c */
[C---:B------:R-:W-:Y:S08]  /*5220*/  HMMA.16816.F32 R32, R76.reuse, R80, R32 ;  /* 0x000000504c20723c */ /* 0x040ff00000001820 */
[----:B------:R-:W-:Y:S01]  /*5230*/  HMMA.16816.F32 R56, R76, R82, R56 ;  /* 0x000000524c38723c */ /* 0x000fe20000001838 */
[----:B------:R-:W-:-:S02]  /*5240*/  F2FP.F16.E4M3.UNPACK_B R76, R160 ;  /* 0x000000a0ff4c723e */ /* 0x000fc400020006ff */
[----:B------:R-:W-:Y:S02]  /*5250*/  F2FP.F16.E4M3.UNPACK_B R77, R162 ;  /* 0x000000a2ff4d723e */ /* 0x000fe400020006ff */
[----:B------:R-:W-:Y:S02]  /*5260*/  F2FP.F16.E4M3.UNPACK_B R78, R164 ;  /* 0x000000a4ff4e723e */ /* 0x000fe400020006ff */
[----:B------:R-:W-:-:S07]  /*5270*/  F2FP.F16.E4M3.UNPACK_B R79, R166 ;  /* 0x000000a6ff4f723e */ /* 0x000fce00020006ff */
[C---:B------:R-:W-:Y:S08]  /*5280*/  HMMA.16816.F32 R60, R76.reuse, R84, R60 ;  /* 0x000000544c3c723c */ /* 0x040ff0000000183c */
[C---:B------:R-:W-:Y:S08]  /*5290*/  HMMA.16816.F32 R64, R76.reuse, R2, R64 ;  /* 0x000000024c40723c */ /* 0x040ff00000001840 */
[C---:B------:R-:W-:Y:S08]  /*52a0*/  HMMA.16816.F32 R68, R76.reuse, R80, R68 ;  /* 0x000000504c44723c */ /* 0x040ff00000001844 */
[----:B------:R-:W-:Y:S01]  /*52b0*/  HMMA.16816.F32 R72, R76, R82, R72 ;  /* 0x000000524c48723c */ /* 0x000fe20000001848 */
[----:B------:R-:W-:-:S02]  /*52c0*/  F2FP.F16.E4M3.UNPACK_B R76, R144 ;  /* 0x00000090ff4c723e */ /* 0x000fc400020006ff */
[----:B------:R-:W-:Y:S02]  /*52d0*/  F2FP.F16.E4M3.UNPACK_B R77, R146 ;  /* 0x00000092ff4d723e */ /* 0x000fe400020006ff */
[----:B------:R-:W-:Y:S02]  /*52e0*/  F2FP.F16.E4M3.UNPACK_B R78, R148 ;  /* 0x00000094ff4e723e */ /* 0x000fe400020006ff */
[----:B------:R-:W-:-:S07]  /*52f0*/  F2FP.F16.E4M3.UNPACK_B R79, R150 ;  /* 0x00000096ff4f723e */ /* 0x000fce00020006ff */
[----:B------:R-:W-:Y:S01]  /*5300*/  HMMA.16816.F32 R44, R76, R2, R44 ;  /* 0x000000024c2c723c */ /* 0x000fe2000000182c */
[----:B------:R-:W-:Y:S01]  /*5310*/  F2FP.F16.E4M3.UNPACK_B R2, R6.H1 ;  /* 0x00000006ff02723e */ /* 0x000fe200030006ff */
[----:B------:R-:W-:Y:S01]  /*5320*/  IMAD R6, R133, 0x100, R132 ;  /* 0x0000010085067824 */ /* 0x000fe200078e0284 */
[----:B------:R-:W-:Y:S01]  /*5330*/  F2FP.F16.E4M3.UNPACK_B R3, R7.H1 ;  /* 0x00000007ff03723e */ /* 0x000fe200030006ff */
[----:B------:R-:W-:-:S04]  /*5340*/  IMAD R7, R135, 0x100, R134 ;  /* 0x0000010087077824 */ /* 0x000fc800078e0286 */
        /* <DEDUP_REMOVED lines=8> */
[----:B------:R-:W-:-:S05]  /*53d0*/  F2FP.F16.E4M3.UNPACK_B R9, R9.H1 ;  /* 0x00000009ff09723e */ /* 0x000fca00030006ff */
[----:B------:R-:W-:Y:S01]  /*53e0*/  HMMA.16816.F32 R36, R76, R82, R36 ;  /* 0x000000524c24723c */ /* 0x000fe20000001824 */
[----:B------:R-:W-:Y:S02]  /*53f0*/  F2FP.F16.E4M3.UNPACK_B R10, R10.H1 ;  /* 0x0000000aff0a723e */ /* 0x000fe400030006ff */
[----:B------:R-:W-:Y:S02]  /*5400*/  F2FP.F16.E4M3.UNPACK_B R11, R11.H1 ;  /* 0x0000000bff0b723e */ /* 0x000fe400030006ff */
[----:B------:R-:W-:Y:S02]  /*5410*/  F2FP.F16.E4M3.UNPACK_B R4, R4 ;  /* 0x00000004ff04723e */ /* 0x000fe400020006ff */
[----:B------:R-:W-:Y:S02]  /*5420*/  F2FP.F16.E4M3.UNPACK_B R5, R5 ;  /* 0x00000005ff05723e */ /* 0x000fe400020006ff */
[----:B------:R-:W-:Y:S02]  /*5430*/  F2FP.F16.E4M3.UNPACK_B R6, R6 ;  /* 0x00000006ff06723e */ /* 0x000fe400020006ff */
[----:B------:R-:W-:Y:S01]  /*5440*/  F2FP.F16.E4M3.UNPACK_B R7, R7 ;  /* 0x00000007ff07723e */ /* 0x000fe200020006ff */
[----:B------:R-:W-:Y:S01]  /*5450*/  USHF.R.S32.HI UR8, URZ, 0x1f, UR5 ;  /* 0x0000001fff087899 */ /* 0x000fe20008011405 */
[----:B------:R-:W-:Y:S01]  /*5460*/  IMAD R113, R115, 0x100, R114 ;  /* 0x0000010073717824 */ /* 0x000fe200078e0272 */
[----:B------:R-:W-:Y:S01]  /*5470*/  UIADD3 UR40, UP0, UPT, UR5, UR40, URZ ;  /* 0x0000002805287290 */ /* 0x000fe2000ff1e0ff */
[----:B------:R-:W-:-:S02]  /*5480*/  IMAD R136, R137, 0x100, R136 ;  /* 0x0000010089887824 */ /* 0x000fc400078e0288 */
[----:B------:R-:W-:Y:S02]  /*5490*/  IMAD R138, R139, 0x100, R138 ;  /* 0x000001008b8a7824 */ /* 0x000fe400078e028a */
[----:B------:R-:W-:Y:S02]  /*54a0*/  IMAD R140, R141, 0x100, R140 ;  /* 0x000001008d8c7824 */ /* 0x000fe400078e028c */
[----:B------:R-:W-:Y:S02]  /*54b0*/  IMAD R142, R143, 0x100, R142 ;  /* 0x000001008f8e7824 */ /* 0x000fe400078e028e */
[----:B------:R-:W-:Y:S02]  /*54c0*/  IMAD R120, R121, 0x100, R120 ;  /* 0x0000010079787824 */ /* 0x000fe400078e0278 */
[----:B------:R-:W-:Y:S02]  /*54d0*/  IMAD R122, R123, 0x100, R122 ;  /* 0x000001007b7a7824 */ /* 0x000fe400078e027a */
[----:B------:R-:W-:-:S02]  /*54e0*/  IMAD R124, R125, 0x100, R124 ;  /* 0x000001007d7c7824 */ /* 0x000fc400078e027c */
[----:B------:R-:W-:Y:S02]  /*54f0*/  IMAD R126, R127, 0x100, R126 ;  /* 0x000001007f7e7824 */ /* 0x000fe400078e027e */
[----:B------:R-:W-:Y:S02]  /*5500*/  IMAD R114, R117, 0x100, R116 ;  /* 0x0000010075727824 */ /* 0x000fe400078e0274 */
[----:B------:R-:W-:Y:S01]  /*5510*/  IMAD R115, R119, 0x100, R118 ;  /* 0x0000010077737824 */ /* 0x000fe200078e0276 */
[----:B------:R-:W-:Y:S01]  /*5520*/  UIADD3.X UR68, UPT, UPT, UR8, UR68, URZ, UP0, !UPT ;  /* 0x0000004408447290 */ /* 0x000fe200087fe4ff */
[----:B------:R-:W-:Y:S01]  /*5530*/  HMMA.16816.F32 R24, R4, R80, R24 ;  /* 0x000000500418723c */ /* 0x000fe20000001818 */
[----:B------:R-:W-:Y:S01]  /*5540*/  UIADD3 UR33, UP0, UPT, UR5, UR33, URZ ;  /* 0x0000002105217290 */ /* 0x000fe2000ff1e0ff */
[----:B------:R-:W-:Y:S02]  /*5550*/  F2FP.F16.E4M3.UNPACK_B R76, R136 ;  /* 0x00000088ff4c723e */ /* 0x000fe400020006ff */
[----:B------:R-:W-:-:S02]  /*5560*/  F2FP.F16.E4M3.UNPACK_B R77, R138 ;  /* 0x0000008aff4d723e */ /* 0x000fc400020006ff */
[----:B------:R-:W-:Y:S02]  /*5570*/  F2FP.F16.E4M3.UNPACK_B R78, R140 ;  /* 0x0000008cff4e723e */ /* 0x000fe400020006ff */
[C---:B------:R-:W-:Y:S01]  /*5580*/  HMMA.16816.F32 R28, R4.reuse, R2, R28 ;  /* 0x00000002041c723c */ /* 0x040fe2000000181c */
[----:B------:R-:W-:Y:S02]  /*5590*/  F2FP.F16.E4M3.UNPACK_B R79, R142 ;  /* 0x0000008eff4f723e */ /* 0x000fe400020006ff */
[----:B------:R-:W-:Y:S02]  /*55a0*/  F2FP.F16.E4M3.UNPACK_B R112, R112 ;  /* 0x00000070ff70723e */ /* 0x000fe400020006ff */
[----:B------:R-:W-:Y:S02]  /*55b0*/  F2FP.F16.E4M3.UNPACK_B R113, R113 ;  /* 0x00000071ff71723e */ /* 0x000fe400020006ff */
[----:B------:R-:W-:Y:S01]  /*55c0*/  F2FP.F16.E4M3.UNPACK_B R114, R114 ;  /* 0x00000072ff72723e */ /* 0x000fe200020006ff */
[----:B------:R-:W-:Y:S01]  /*55d0*/  HMMA.16816.F32 R32, R4, R8, R32 ;  /* 0x000000080420723c */ /* 0x000fe20000001820 */
[----:B------:R-:W-:Y:S01]  /*55e0*/  F2FP.F16.E4M3.UNPACK_B R115, R115 ;  /* 0x00000073ff73723e */ /* 0x000fe200020006ff */
[----:B------:R-:W-:-:S06]  /*55f0*/  UIADD3.X UR61, UPT, UPT, UR8, UR61, URZ, UP0, !UPT ;  /* 0x0000003d083d7290 */ /* 0x000fcc00087fe4ff */
[----:B------:R-:W-:Y:S01]  /*5600*/  HMMA.16816.F32 R56, R4, R10, R56 ;  /* 0x0000000a0438723c */ /* 0x000fe20000001838 */
[----:B------:R-:W-:Y:S02]  /*5610*/  F2FP.F16.E4M3.UNPACK_B R4, R120 ;  /* 0x00000078ff04723e */ /* 0x000fe400020006ff */
[----:B------:R-:W-:Y:S02]  /*5620*/  F2FP.F16.E4M3.UNPACK_B R5, R122 ;  /* 0x0000007aff05723e */ /* 0x000fe400020006ff */
[----:B------:R-:W-:Y:S02]  /*5630*/  F2FP.F16.E4M3.UNPACK_B R6, R124 ;  /* 0x0000007cff06723e */ /* 0x000fe400020006ff */
[----:B------:R-:W-:Y:S01]  /*5640*/  F2FP.F16.E4M3.UNPACK_B R7, R126 ;  /* 0x0000007eff07723e */ /* 0x000fe200020006ff */
[----:B------:R-:W-:Y:S02]  /*5650*/  UIADD3 UR43, UP3, UPT, UR5, UR43, URZ ;  /* 0x0000002b052b7290 */ /* 0x000fe4000ff7e0ff */
[----:B------:R-:W-:-:S02]  /*5660*/  UIADD3 UR42, UP2, UPT, UR5, UR42, URZ ;  /* 0x0000002a052a7290 */ /* 0x000fc4000ff5e0ff */
[----:B------:R-:W-:Y:S01]  /*5670*/  UIADD3 UR26, UP0, UPT, UR5, UR26, URZ ;  /* 0x0000001a051a7290 */ /* 0x000fe2000ff1e0ff */
[----:B------:R-:W-:Y:S01]  /*5680*/  HMMA.16816.F32 R12, R76, R80, R12 ;  /* 0x000000504c0c723c */ /* 0x000fe2000000180c */
[----:B------:R-:W-:Y:S02]  /*5690*/  UIADD3.X UR71, UPT, UPT, UR8, UR71, URZ, UP3, !UPT ;  /* 0x0000004708477290 */ /* 0x000fe40009ffe4ff */
[----:B------:R-:W-:Y:S02]  /*56a0*/  UIADD3.X UR70, UPT, UPT, UR8, UR70, URZ, UP2, !UPT ;  /* 0x0000004608467290 */ /* 0x000fe400097fe4ff */
[----:B------:R-:W-:-:S03]  /*56b0*/  UIADD3.X UR54, UPT, UPT, UR8, UR54, URZ, UP0, !UPT ;  /* 0x0000003608367290 */ /* 0x000fc600087fe4ff */
[----:B------:R-:W-:Y:S01]  /*56c0*/  HMMA.16816.F32 R20, R76, R8, R20 ;  /* 0x000000084c14723c */ /* 0x000fe20000001814 */
[----:B------:R-:W-:Y:S02]  /*56d0*/  UIADD3 UR41, UP1, UPT, UR5, UR41, URZ ;  /* 0x0000002905297290 */ /* 0x000fe4000ff3e0ff */
[----:B------:R-:W-:Y:S02]  /*56e0*/  UIADD3 UR39, UP6, UPT, UR5, UR39, URZ ;  /* 0x0000002705277290 */ /* 0x000fe4000ffde0ff */
[----:B------:R-:W-:-:S03]  /*56f0*/  UIADD3 UR38, UP5, UPT, UR5, UR38, URZ ;  /* 0x0000002605267290 */ /* 0x000fc6000ffbe0ff */
[----:B------:R-:W-:Y:S01]  /*5700*/  HMMA.16816.F32 R52, R76, R10, R52 ;  /* 0x0000000a4c34723c */ /* 0x000fe20000001834 */
[----:B------:R-:W-:Y:S02]  /*5710*/  UIADD3 UR37, UP4, UPT, UR5, UR37, URZ ;  /* 0x0000002505257290 */ /* 0x000fe4000ff9e0ff */
[----:B------:R-:W-:Y:S02]  /*5720*/  UIADD3 UR36, UP3, UPT, UR5, UR36, URZ ;  /* 0x0000002405247290 */ /* 0x000fe4000ff7e0ff */
[----:B------:R-:W-:-:S03]  /*5730*/  UIADD3 UR35, UP2, UPT, UR5, UR35, URZ ;  /* 0x0000002305237290 */ /* 0x000fc6000ff5e0ff */
[----:B------:R-:W-:Y:S01]  /*5740*/  HMMA.16816.F32 R60, R4, R80, R60 ;  /* 0x00000050043c723c */ /* 0x000fe2000000183c */
[----:B------:R-:W-:Y:S02]  /*5750*/  UIADD3 UR19, UP0, UPT, UR5, UR19, URZ ;  /* 0x0000001305137290 */ /* 0x000fe4000ff1e0ff */
[----:B------:R-:W-:-:S05]  /*5760*/  UIADD3 UR7, UPT, UPT, UR7, -0x1, URZ ;  /* 0xffffffff07077890 */ /* 0x000fca000fffe0ff */
[----:B------:R-:W-:Y:S01]  /*5770*/  HMMA.16816.F32 R68, R4, R8, R68 ;  /* 0x000000080444723c */ /* 0x000fe20000001844 */
[----:B------:R-:W-:-:S07]  /*5780*/  UIADD3.X UR69, UPT, UPT, UR8, UR69, URZ, UP1, !UPT ;  /* 0x0000004508457290 */ /* 0x000fce0008ffe4ff */
[----:B------:R-:W-:Y:S01]  /*5790*/  HMMA.16816.F32 R72, R4, R10, R72 ;  /* 0x0000000a0448723c */ /* 0x000fe20000001848 */
[----:B------:R-:W-:-:S07]  /*57a0*/  UIADD3.X UR67, UPT, UPT, UR8, UR67, URZ, UP6, !UPT ;  /* 0x0000004308437290 */ /* 0x000fce000b7fe4ff */
[----:B------:R-:W-:Y:S01]  /*57b0*/  HMMA.16816.F32 R48, R112, R80, R48 ;  /* 0x000000507030723c */ /* 0x000fe20000001830 */
[----:B------:R-:W-:-:S07]  /*57c0*/  UIADD3.X UR66, UPT, UPT, UR8, UR66, URZ, UP5, !UPT ;  /* 0x0000004208427290 */ /* 0x000fce000affe4ff */
[----:B------:R-:W-:Y:S01]  /*57d0*/  HMMA.16816.F32 R40, R112, R8, R40 ;  /* 0x000000087028723c */ /* 0x000fe20000001828 */
[----:B------:R-:W-:-:S07]  /*57e0*/  UIADD3.X UR65, UPT, UPT, UR8, UR65, URZ, UP4, !UPT ;  /* 0x0000004108417290 */ /* 0x000fce000a7fe4ff */
[----:B------:R-:W-:Y:S01]  /*57f0*/  HMMA.16816.F32 R36, R112, R10, R36 ;  /* 0x0000000a7024723c */ /* 0x000fe20000001824 */
[----:B------:R-:W-:Y:S02]  /*5800*/  UIADD3.X UR64, UPT, UPT, UR8, UR64, URZ, UP3, !UPT ;  /* 0x0000004008407290 */ /* 0x000fe40009ffe4ff */
[----:B------:R-:W-:Y:S02]  /*5810*/  UIADD3.X UR63, UPT, UPT, UR8, UR63, URZ, UP2, !UPT ;  /* 0x0000003f083f7290 */ /* 0x000fe400097fe4ff */
[----:B------:R-:W-:Y:S02]  /*5820*/  UIADD3.X UR47, UPT, UPT, UR8, UR47, URZ, UP0, !UPT ;  /* 0x0000002f082f7290 */ /* 0x000fe400087fe4ff */
[----:B------:R-:W-:Y:S01]  /*5830*/  UIADD3 UR34, UP1, UPT, UR5, UR34, URZ ;  /* 0x0000002205227290 */ /* 0x000fe2000ff3e0ff */
[----:B------:R-:W-:Y:S01]  /*5840*/  HMMA.16816.F32 R16, R76, R2, R16 ;  /* 0x000000024c10723c */ /* 0x000fe20000001810 */
[----:B------:R-:W-:Y:S02]  /*5850*/  UIADD3 UR32, UP6, UPT, UR5, UR32, URZ ;  /* 0x0000002005207290 */ /* 0x000fe4000ffde0ff */
[----:B------:R-:W-:-:S02]  /*5860*/  UIADD3 UR31, UP5, UPT, UR5, UR31, URZ ;  /* 0x0000001f051f7290 */ /* 0x000fc4000ffbe0ff */
[----:B------:R-:W-:Y:S02]  /*5870*/  UIADD3 UR30, UP4, UPT, UR5, UR30, URZ ;  /* 0x0000001e051e7290 */ /* 0x000fe4000ff9e0ff */
[----:B------:R-:W-:Y:S01]  /*5880*/  UIADD3 UR29, UP3, UPT, UR5, UR29, URZ ;  /* 0x0000001d051d7290 */ /* 0x000fe2000ff7e0ff */
[----:B------:R-:W-:Y:S01]  /*5890*/  HMMA.16816.F32 R64, R4, R2, R64 ;  /* 0x000000020440723c */ /* 0x000fe20000001840 */
[----:B------:R-:W-:Y:S02]  /*58a0*/  UIADD3 UR28, UP2, UPT, UR5, UR28, URZ ;  /* 0x0000001c051c7290 */ /* 0x000fe4000ff5e0ff */
[----:B------:R-:W-:Y:S02]  /*58b0*/  UISETP.NE.U32.AND UP0, UPT, UR7, URZ, UPT ;  /* 0x000000ff0700728c */ /* 0x000fe4000bf05070 */
[----:B------:R-:W-:-:S03]  /*58c0*/  UIADD3.X UR62, UPT, UPT, UR8, UR62, URZ, UP1, !UPT ;  /* 0x0000003e083e7290 */ /* 0x000fc60008ffe4ff */
[----:B------:R-:W-:Y:S01]  /*58d0*/  HMMA.16816.F32 R44, R112, R2, R44 ;  /* 0x00000002702c723c */ /* 0x000fe2000000182c */
[----:B------:R-:W-:Y:S01]  /*58e0*/  IMAD.SHL.U32 R2, R104, 0x20, RZ ;  /* 0x0000002068027824 */ /* 0x000fe200078e00ff */
[----:B------:R-:W-:Y:S02]  /*58f0*/  UIADD3.X UR60, UPT, UPT, UR8, UR60, URZ, UP6, !UPT ;  /* 0x0000003c083c7290 */ /* 0x000fe4000b7fe4ff */
[----:B------:R-:W-:Y:S02]  /*5900*/  UIADD3.X UR59, UPT, UPT, UR8, UR59, URZ, UP5, !UPT ;  /* 0x0000003b083b7290 */ /* 0x000fe4000affe4ff */
[----:B------:R-:W-:Y:S02]  /*5910*/  UIADD3.X UR58, UPT, UPT, UR8, UR58, URZ, UP4, !UPT ;  /* 0x0000003a083a7290 */ /* 0x000fe4000a7fe4ff */
[----:B------:R-:W-:Y:S02]  /*5920*/  UIADD3.X UR57, UPT, UPT, UR8, UR57, URZ, UP3, !UPT ;  /* 0x0000003908397290 */ /* 0x000fe40009ffe4ff */
[----:B------:R-:W-:-:S02]  /*5930*/  UIADD3.X UR56, UPT, UPT, UR8, UR56, URZ, UP2, !UPT ;  /* 0x0000003808387290 */ /* 0x000fc400097fe4ff */
[----:B------:R-:W-:Y:S02]  /*5940*/  UIADD3 UR27, UP1, UPT, UR5, UR27, URZ ;  /* 0x0000001b051b7290 */ /* 0x000fe4000ff3e0ff */
[----:B------:R-:W-:Y:S02]  /*5950*/  UIADD3 UR25, UP6, UPT, UR5, UR25, URZ ;  /* 0x0000001905197290 */ /* 0x000fe4000ffde0ff */
[----:B------:R-:W-:Y:S02]  /*5960*/  UIADD3 UR24, UP5, UPT, UR5, UR24, URZ ;  /* 0x0000001805187290 */ /* 0x000fe4000ffbe0ff */
[----:B------:R-:W-:Y:S02]  /*5970*/  UIADD3 UR23, UP4, UPT, UR5, UR23, URZ ;  /* 0x0000001705177290 */ /* 0x000fe4000ff9e0ff */
[----:B------:R-:W-:Y:S02]  /*5980*/  UIADD3 UR22, UP3, UPT, UR5, UR22, URZ ;  /* 0x0000001605167290 */ /* 0x000fe4000ff7e0ff */
[----:B------:R-:W-:-:S02]  /*5990*/  UIADD3 UR21, UP2, UPT, UR5, UR21, URZ ;  /* 0x0000001505157290 */ /* 0x000fc4000ff5e0ff */
[----:B------:R-:W-:Y:S02]  /*59a0*/  IADD3 R92, P1, PT, R92, UR5, RZ ;  /* 0x000000055c5c7c10 */ /* 0x000fe4000ff3e0ff */
[----:B------:R-:W-:Y:S02]  /*59b0*/  IADD3 R96, P0, PT, R2, R96, RZ ;  /* 0x0000006002607210 */ /* 0x000fe40007f1e0ff */
[----:B------:R-:W-:Y:S01]  /*59c0*/  IADD3 R98, P2, PT, R98, UR5, RZ ;  /* 0x0000000562627c10 */ /* 0x000fe2000ff5e0ff */
[----:B------:R-:W-:Y:S02]  /*59d0*/  UIADD3.X UR55, UPT, UPT, UR8, UR55, URZ, UP1, !UPT ;  /* 0x0000003708377290 */ /* 0x000fe40008ffe4ff */
[----:B------:R-:W-:Y:S02]  /*59e0*/  UIADD3.X UR53, UPT, UPT, UR8, UR53, URZ, UP6, !UPT ;  /* 0x0000003508357290 */ /* 0x000fe4000b7fe4ff */
[----:B------:R-:W-:Y:S02]  /*59f0*/  UIADD3.X UR52, UPT, UPT, UR8, UR52, URZ, UP5, !UPT ;  /* 0x0000003408347290 */ /* 0x000fe4000affe4ff */
[----:B------:R-:W-:-:S02]  /*5a00*/  UIADD3.X UR51, UPT, UPT, UR8, UR51, URZ, UP4, !UPT ;  /* 0x0000003308337290 */ /* 0x000fc4000a7fe4ff */
[----:B------:R-:W-:Y:S02]  /*5a10*/  UIADD3.X UR50, UPT, UPT, UR8, UR50, URZ, UP3, !UPT ;  /* 0x0000003208327290 */ /* 0x000fe40009ffe4ff */
[----:B------:R-:W-:Y:S01]  /*5a20*/  UIADD3.X UR49, UPT, UPT, UR8, UR49, URZ, UP2, !UPT ;  /* 0x0000003108317290 */ /* 0x000fe200097fe4ff */
[----:B------:R-:W-:Y:S01]  /*5a30*/  LEA.HI.X.SX32 R97, R2, R97, 0x1, P0 ;  /* 0x0000006102617211 */ /* 0x000fe200000f0eff */
[----:B------:R-:W-:Y:S01]  /*5a40*/  UIADD3 UR20, UP1, UPT, UR5, UR20, URZ ;  /* 0x0000001405147290 */ /* 0x000fe2000ff3e0ff */
[----:B------:R-:W-:Y:S01]  /*5a50*/  VIADD R102, R102, 0xffffffe0 ;  /* 0xffffffe066667836 */ /* 0x000fe20000000000 */
[----:B------:R-:W-:Y:S01]  /*5a60*/  UIADD3 UR18, UP6, UPT, UR5, UR18, URZ ;  /* 0x0000001205127290 */ /* 0x000fe2000ffde0ff */
[----:B------:R-:W-:Y:S01]  /*5a70*/  IADD3.X R110, PT, PT, R110, UR8, RZ, P1, !PT ;  /* 0x000000086e6e7c10 */ /* 0x000fe20008ffe4ff */
[----:B------:R-:W-:Y:S01]  /*5a80*/  UIADD3 UR17, UP5, UPT, UR5, UR17, URZ ;  /* 0x0000001105117290 */ /* 0x000fe2000ffbe0ff */
[----:B------:R-:W-:Y:S01]  /*5a90*/  IADD3.X R100, PT, PT, R100, UR8, RZ, P2, !PT ;  /* 0x0000000864647c10 */ /* 0x000fe200097fe4ff */
[----:B------:R-:W-:-:S02]  /*5aa0*/  UIADD3 UR16, UP4, UPT, UR5, UR16, URZ ;  /* 0x0000001005107290 */ /* 0x000fc4000ff9e0ff */
[----:B------:R-:W-:Y:S02]  /*5ab0*/  UIADD3 UR15, UP3, UPT, UR5, UR15, URZ ;  /* 0x0000000f050f7290 */ /* 0x000fe4000ff7e0ff */
[----:B------:R-:W-:Y:S02]  /*5ac0*/  UIADD3 UR14, UP2, UPT, UR5, UR14, URZ ;  /* 0x0000000e050e7290 */ /* 0x000fe4000ff5e0ff */
[----:B------:R-:W-:Y:S02]  /*5ad0*/  UIADD3.X UR48, UPT, UPT, UR8, UR48, URZ, UP1, !UPT ;  /* 0x0000003008307290 */ /* 0x000fe40008ffe4ff */
[----:B------:R-:W-:Y:S02]  /*5ae0*/  UIADD3.X UR46, UPT, UPT, UR8, UR46, URZ, UP6, !UPT ;  /* 0x0000002e082e7290 */ /* 0x000fe4000b7fe4ff */
[----:B------:R-:W-:Y:S02]  /*5af0*/  UIADD3.X UR45, UPT, UPT, UR8, UR45, URZ, UP5, !UPT ;  /* 0x0000002d082d7290 */ /* 0x000fe4000affe4ff */
[----:B------:R-:W-:-:S02]  /*5b00*/  UIADD3.X UR44, UPT, UPT, UR8, UR44, URZ, UP4, !UPT ;  /* 0x0000002c082c7290 */ /* 0x000fc4000a7fe4ff */
[----:B------:R-:W-:Y:S02]  /*5b10*/  UIADD3.X UR11, UPT, UPT, UR8, UR11, URZ, UP3, !UPT ;  /* 0x0000000b080b7290 */ /* 0x000fe40009ffe4ff */
[----:B------:R-:W-:Y:S01]  /*5b20*/  UIADD3.X UR10, UPT, UPT, UR8, UR10, URZ, UP2, !UPT ;  /* 0x0000000a080a7290 */ /* 0x000fe200097fe4ff */
[----:B------:R-:W-:Y:S11]  /*5b30*/  BRA.U UP0, `(.L_x_1) ;  /* 0xffffffd500a47547 */ /* 0x000ff6000b83ffff */
.L_x_0:
[----:B------:R-:W-:Y:S01]  /*5b40*/  BAR.SYNC.DEFER_BLOCKING 0x0 ;  /* 0x0000000000007b1d */ /* 0x000fe20000010000 */
[----:B------:R-:W-:Y:S01]  /*5b50*/  LOP3.LUT R2, R87, 0x20, RZ, 0xc0, !PT ;  /* 0x0000002057027812 */ /* 0x000fe200078ec0ff */
[C---:B------:R-:W-:Y:S01]  /*5b60*/  VIADD R9, R0.reuse, 0x1 ;  /* 0x0000000100097836 */ /* 0x040fe20000000000 */
[----:B------:R-:W-:Y:S01]  /*5b70*/  F2FP.SATFINITE.E4M3.F32.PACK_AB_MERGE_C R14, R15, R14, RZ ;  /* 0x0000000e0f0e723e */ /* 0x000fe200048070ff */
[----:B------:R-:W-:Y:S01]  /*5b80*/  VIADD R8, R0, 0x2 ;  /* 0x0000000200087836 */ /* 0x000fe20000000000 */
[----:B------:R-:W-:Y:S01]  /*5b90*/  F2FP.SATFINITE.E4M3.F32.PACK_AB_MERGE_C R19, R19, R18, RZ ;  /* 0x000000121313723e */ /* 0x000fe200048070ff */
[----:B------:R-:W0:Y:S01]  /*5ba0*/  LDCU.128 UR16, c[0x0][0x390] ;  /* 0x00007200ff1077ac */ /* 0x000e220008000c00 */
[----:B------:R-:W-:Y:S01]  /*5bb0*/  LEA R2, R2, UR4, 0x5 ;  /* 0x0000000402027c11 */ /* 0x000fe2000f8e28ff */
[C---:B------:R-:W-:Y:S01]  /*5bc0*/  VIADD R3, R0.reuse, 0x3 ;  /* 0x0000000300037836 */ /* 0x040fe20000000000 */
[----:B------:R-:W-:Y:S01]  /*5bd0*/  F2FP.SATFINITE.E4M3.F32.PACK_AB_MERGE_C R12, R13, R12, RZ ;  /* 0x0000000c0d0c723e */ /* 0x000fe200048070ff */
[----:B------:R-:W1:Y:S01]  /*5be0*/  LDCU UR5, c[0x0][0x3b8] ;  /* 0x00007700ff0577ac */ /* 0x000e620008000800 */
[----:B------:R-:W-:Y:S01]  /*5bf0*/  F2FP.SATFINITE.E4M3.F32.PACK_AB_MERGE_C R17, R17, R16, RZ ;  /* 0x000000101111723e */ /* 0x000fe200048070ff */
[----:B------:R-:W-:Y:S01]  /*5c00*/  IMAD R89, R89, 0x10, R2 ;  /* 0x0000001059597824 */ /* 0x000fe200078e0202 */
[----:B------:R-:W-:Y:S01]  /*5c10*/  F2FP.SATFINITE.E4M3.F32.PACK_AB_MERGE_C R24, R25, R24, RZ ;  /* 0x000000181918723e */ /* 0x000fe200048070ff */
[C---:B------:R-:W-:Y:S01]  /*5c20*/  VIADD R2, R0.reuse, 0x4 ;  /* 0x0000000400027836 */ /* 0x040fe20000000000 */
[----:B------:R-:W-:Y:S01]  /*5c30*/  F2FP.SATFINITE.E4M3.F32.PACK_AB_MERGE_C R26, R27, R26, RZ ;  /* 0x0000001a1b1a723e */ /* 0x000fe200048070ff */
[C---:B------:R-:W-:Y:S01]  /*5c40*/  VIADD R16, R0.reuse, 0x5 ;  /* 0x0000000500107836 */ /* 0x040fe20000000000 */
[----:B------:R-:W-:Y:S01]  /*5c50*/  F2FP.SATFINITE.E4M3.F32.PACK_AB_MERGE_C R29, R29, R28, RZ ;  /* 0x0000001c1d1d723e */ /* 0x000fe200048070ff */
[----:B------:R-:W-:Y:S01]  /*5c60*/  VIADD R18, R0, 0x6 ;  /* 0x0000000600127836 */ /* 0x000fe20000000000 */
[----:B------:R-:W-:-:S02]  /*5c70*/  F2FP.SATFINITE.E4M3.F32.PACK_AB_MERGE_C R31, R31, R30, RZ ;  /* 0x0000001e1f1f723e */ /* 0x000fc400048070ff */
[----:B------:R-:W-:Y:S02]  /*5c80*/  F2FP.SATFINITE.E4M3.F32.PACK_AB_MERGE_C R62, R63, R62, RZ ;  /* 0x0000003e3f3e723e */ /* 0x000fe400048070ff */
[----:B------:R-:W-:Y:S02]  /*5c90*/  F2FP.SATFINITE.E4M3.F32.PACK_AB_MERGE_C R67, R67, R66, RZ ;  /* 0x000000424343723e */ /* 0x000fe400048070ff */
[----:B------:R-:W-:Y:S02]  /*5ca0*/  F2FP.SATFINITE.E4M3.F32.PACK_AB_MERGE_C R60, R61, R60, RZ ;  /* 0x0000003c3d3c723e */ /* 0x000fe400048070ff */
[----:B------:R-:W-:Y:S02]  /*5cb0*/  F2FP.SATFINITE.E4M3.F32.PACK_AB_MERGE_C R65, R65, R64, RZ ;  /* 0x000000404141723e */ /* 0x000fe400048070ff */
[----:B------:R-:W-:Y:S02]  /*5cc0*/  F2FP.SATFINITE.E4M3.F32.PACK_AB_MERGE_C R48, R49, R48, RZ ;  /* 0x000000303130723e */ /* 0x000fe400048070ff */
[----:B------:R-:W-:-:S02]  /*5cd0*/  F2FP.SATFINITE.E4M3.F32.PACK_AB_MERGE_C R50, R51, R50, RZ ;  /* 0x000000323332723e */ /* 0x000fc400048070ff */
[----:B------:R-:W-:Y:S02]  /*5ce0*/  F2FP.SATFINITE.E4M3.F32.PACK_AB_MERGE_C R45, R45, R44, RZ ;  /* 0x0000002c2d2d723e */ /* 0x000fe400048070ff */
[----:B------:R-:W-:Y:S02]  /*5cf0*/  F2FP.SATFINITE.E4M3.F32.PACK_AB_MERGE_C R47, R47, R46, RZ ;  /* 0x0000002e2f2f723e */ /* 0x000fe400048070ff */
[----:B------:R-:W-:Y:S02]  /*5d00*/  PRMT R13, R14, 0x5410, R19 ;  /* 0x000054100e0d7816 */ /* 0x000fe40000000013 */
[----:B------:R-:W-:Y:S02]  /*5d10*/  PRMT R12, R12, 0x5410, R17 ;  /* 0x000054100c0c7816 */ /* 0x000fe40000000011 */
[----:B------:R-:W-:Y:S02]  /*5d20*/  PRMT R14, R24, 0x5410, R29 ;  /* 0x00005410180e7816 */ /* 0x000fe4000000001d */
[----:B------:R-:W-:-:S02]  /*5d30*/  PRMT R15, R26, 0x5410, R31 ;  /* 0x000054101a0f7816 */ /* 0x000fc4000000001f */
[----:B------:R-:W-:Y:S02]  /*5d40*/  PRMT R61, R62, 0x5410, R67 ;  /* 0x000054103e3d7816 */ /* 0x000fe40000000043 */
[----:B------:R-:W-:Y:S01]  /*5d50*/  PRMT R60, R60, 0x5410, R65 ;  /* 0x000054103c3c7816 */ /* 0x000fe20000000041 */
[----:B------:R1:W-:Y:S01]  /*5d60*/  STSM.16.M88.4 [R89], R12 ;  /* 0x0000000c59007844 */ /* 0x0003e20000000200 */
[----:B------:R-:W-:Y:S02]  /*5d70*/  PRMT R62, R48, 0x5410, R45 ;  /* 0x00005410303e7816 */ /* 0x000fe4000000002d */
[----:B------:R-:W-:Y:S02]  /*5d80*/  PRMT R63, R50, 0x5410, R47 ;  /* 0x00005410323f7816 */ /* 0x000fe4000000002f */
[----:B------:R-:W-:Y:S01]  /*5d90*/  LEA R88, R88, UR4, 0x4 ;  /* 0x0000000458587c11 */ /* 0x000fe2000f8e20ff */
[----:B------:R-:W2:Y:S01]  /*5da0*/  LDCU UR4, c[0x0][0x3b4] ;  /* 0x00007680ff0477ac */ /* 0x000ea20008000800 */
[----:B0-----:R-:W-:Y:S01]  /*5db0*/  ISETP.GE.AND P0, PT, R86, UR18, PT ;  /* 0x0000001256007c0c */ /* 0x001fe2000bf06270 */
[----:B------:R-:W-:Y:S01]  /*5dc0*/  STSM.16.M88.4 [R89+0x200], R60 ;  /* 0x0002003c59007844 */ /* 0x000fe20000000200 */
[----:B------:R-:W-:-:S02]  /*5dd0*/  F2FP.SATFINITE.E4M3.F32.PACK_AB_MERGE_C R22, R23, R22, RZ ;  /* 0x000000161716723e */ /* 0x000fc400048070ff */
[----:B------:R-:W-:Y:S01]  /*5de0*/  ISETP.LT.AND P5, PT, R9, UR19, !P0 ;  /* 0x0000001309007c0c */ /* 0x000fe2000c7a1270 */
[----:B------:R-:W-:Y:S01]  /*5df0*/  BAR.SYNC.DEFER_BLOCKING 0x0 ;  /* 0x0000000000007b1d */ /* 0x000fe20000010000 */
[----:B------:R-:W-:Y:S02]  /*5e00*/  ISETP.LT.AND P1, PT, R8, UR19, !P0 ;  /* 0x0000001308007c0c */ /* 0x000fe4000c721270 */
[----:B------:R-:W-:Y:S01]  /*5e10*/  F2FP.SATFINITE.E4M3.F32.PACK_AB_MERGE_C R55, R55, R54, RZ ;  /* 0x000000363737723e */ /* 0x000fe200048070ff */
[----:B-1----:R-:W-:Y:S01]  /*5e20*/  IMAD R13, R0, UR5, RZ ;  /* 0x00000005000d7c24 */ /* 0x002fe2000f8e02ff */
[----:B------:R-:W-:Y:S02]  /*5e30*/  F2FP.SATFINITE.E4M3.F32.PACK_AB_MERGE_C R20, R21, R20, RZ ;  /* 0x000000141514723e */ /* 0x000fe400048070ff */
[----:B------:R-:W-:Y:S01]  /*5e40*/  F2FP.SATFINITE.E4M3.F32.PACK_AB_MERGE_C R53, R53, R52, RZ ;  /* 0x000000343535723e */ /* 0x000fe200048070ff */
[----:B------:R-:W-:Y:S01]  /*5e50*/  VIADD R15, R13, UR5 ;  /* 0x000000050d0f7c36 */ /* 0x000fe20008000000 */
[----:B------:R-:W-:-:S02]  /*5e60*/  F2FP.SATFINITE.E4M3.F32.PACK_AB_MERGE_C R32, R33, R32, RZ ;  /* 0x000000202120723e */ /* 0x000fc400048070ff */
[----:B------:R-:W-:Y:S01]  /*5e70*/  F2FP.SATFINITE.E4M3.F32.PACK_AB_MERGE_C R34, R35, R34, RZ ;  /* 0x000000222322723e */ /* 0x000fe200048070ff */
[----:B------:R-:W-:Y:S01]  /*5e80*/  VIADD R19, R15, UR5 ;  /* 0x000000050f137c36 */ /* 0x000fe20008000000 */
[----:B------:R-:W-:Y:S02]  /*5e90*/  F2FP.SATFINITE.E4M3.F32.PACK_AB_MERGE_C R57, R57, R56, RZ ;  /* 0x000000383939723e */ /* 0x000fe400048070ff */
[----:B------:R-:W-:Y:S02]  /*5ea0*/  F2FP.SATFINITE.E4M3.F32.PACK_AB_MERGE_C R59, R59, R58, RZ ;  /* 0x0000003a3b3b723e */ /* 0x000fe400048070ff */
[----:B------:R-:W-:Y:S02]  /*5eb0*/  F2FP.SATFINITE.E4M3.F32.PACK_AB_MERGE_C R70, R71, R70, RZ ;  /* 0x000000464746723e */ /* 0x000fe400048070ff */
[----:B------:R-:W-:Y:S02]  /*5ec0*/  F2FP.SATFINITE.E4M3.F32.PACK_AB_MERGE_C R75, R75, R74, RZ ;  /* 0x0000004a4b4b723e */ /* 0x000fe400048070ff */
[----:B------:R-:W-:-:S02]  /*5ed0*/  F2FP.SATFINITE.E4M3.F32.PACK_AB_MERGE_C R68, R69, R68, RZ ;  /* 0x000000444544723e */ /* 0x000fc400048070ff */
[----:B------:R-:W-:Y:S01]  /*5ee0*/  F2FP.SATFINITE.E4M3.F32.PACK_AB_MERGE_C R73, R73, R72, RZ ;  /* 0x000000484949723e */ /* 0x000fe200048070ff */
[----:B------:R-:W0:Y:S01]  /*5ef0*/  LDS.128 R4, [R88] ;  /* 0x0000000058047984 */ /* 0x000e220000000c00 */
[----:B------:R-:W-:Y:S02]  /*5f00*/  F2FP.SATFINITE.E4M3.F32.PACK_AB_MERGE_C R40, R41, R40, RZ ;  /* 0x000000282928723e */ /* 0x000fe400048070ff */
[----:B------:R-:W-:Y:S01]  /*5f10*/  F2FP.SATFINITE.E4M3.F32.PACK_AB_MERGE_C R42, R43, R42, RZ ;  /* 0x0000002a2b2a723e */ /* 0x000fe200048070ff */
[----:B------:R-:W1:Y:S01]  /*5f20*/  LDS.128 R8, [R88+0x400] ;  /* 0x0004000058087984 */ /* 0x000e620000000c00 */
[----:B------:R-:W-:Y:S02]  /*5f30*/  F2FP.SATFINITE.E4M3.F32.PACK_AB_MERGE_C R37, R37, R36, RZ ;  /* 0x000000242525723e */ /* 0x000fe400048070ff */
[----:B------:R-:W-:Y:S02]  /*5f40*/  F2FP.SATFINITE.E4M3.F32.PACK_AB_MERGE_C R39, R39, R38, RZ ;  /* 0x000000262727723e */ /* 0x000fe400048070ff */
[----:B------:R-:W-:-:S02]  /*5f50*/  PRMT R21, R22, 0x5410, R55 ;  /* 0x0000541016157816 */ /* 0x000fc40000000037 */
[----:B------:R-:W-:Y:S02]  /*5f60*/  PRMT R20, R20, 0x5410, R53 ;  /* 0x0000541014147816 */ /* 0x000fe40000000035 */
[----:B------:R-:W-:Y:S02]  /*5f70*/  PRMT R22, R32, 0x5410, R57 ;  /* 0x0000541020167816 */ /* 0x000fe40000000039 */
[----:B------:R-:W-:Y:S01]  /*5f80*/  PRMT R23, R34, 0x5410, R59 ;  /* 0x0000541022177816 */ /* 0x000fe2000000003b */
[----:B------:R-:W-:Y:S01]  /*5f90*/  BAR.SYNC.DEFER_BLOCKING 0x0 ;  /* 0x0000000000007b1d */ /* 0x000fe20000010000 */
[----:B------:R-:W-:Y:S02]  /*5fa0*/  PRMT R69, R70, 0x5410, R75 ;  /* 0x0000541046457816 */ /* 0x000fe4000000004b */
[----:B------:R-:W-:Y:S02]  /*5fb0*/  PRMT R68, R68, 0x5410, R73 ;  /* 0x0000541044447816 */ /* 0x000fe40000000049 */
[----:B------:R-:W-:-:S02]  /*5fc0*/  PRMT R70, R40, 0x5410, R37 ;  /* 0x0000541028467816 */ /* 0x000fc40000000025 */
[----:B------:R-:W-:Y:S02]  /*5fd0*/  PRMT R71, R42, 0x5410, R39 ;  /* 0x000054102a477816 */ /* 0x000fe40000000027 */
[----:B------:R-:W-:Y:S01]  /*5fe0*/  ISETP.LT.AND P4, PT, R3, UR19, !P0 ;  /* 0x0000001303007c0c */ /* 0x000fe2000c781270 */
[----:B--2---:R-:W-:Y:S01]  /*5ff0*/  IMAD R3, R86, UR4, RZ ;  /* 0x0000000456037c24 */ /* 0x004fe2000f8e02ff */
[----:B------:R-:W-:Y:S02]  /*6000*/  ISETP.LT.AND P3, PT, R2, UR19, !P0 ;  /* 0x0000001302007c0c */ /* 0x000fe4000c761270 */
[----:B------:R-:W-:Y:S02]  /*6010*/  ISETP.LT.AND P2, PT, R0, UR19, !P0 ;  /* 0x0000001300007c0c */ /* 0x000fe4000c741270 */
[----:B------:R-:W-:-:S04]  /*6020*/  IADD3 R2, P6, PT, R3, UR16, RZ ;  /* 0x0000001003027c10 */ /* 0x000fc8000ffde0ff */
[----:B------:R-:W-:Y:S02]  /*6030*/  LEA.HI.X.SX32 R3, R3, UR17, 0x1, P6 ;  /* 0x0000001103037c11 */ /* 0x000fe4000b0f0eff */
[CC--:B------:R-:W-:Y:S01]  /*6040*/  IADD3 R12, P6, PT, R13.reuse, R2.reuse, RZ ;  /* 0x000000020d0c7210 */ /* 0x0c0fe20007fde0ff */
[----:B------:R2:W-:Y:S03]  /*6050*/  STSM.16.M88.4 [R89], R20 ;  /* 0x0000001459007844 */ /* 0x0005e60000000200 */
[----:B------:R-:W-:Y:S02]  /*6060*/  LEA.HI.X.SX32 R13, R13, R3, 0x1, P6 ;  /* 0x000000030d0d7211 */ /* 0x000fe400030f0eff */
[----:B0-----:R-:W-:Y:S01]  /*6070*/  PRMT R25, R4, 0x7770, RZ ;  /* 0x0000777004197816 */ /* 0x001fe200000000ff */
[----:B------:R-:W-:Y:S01]  /*6080*/  STSM.16.M88.4 [R89+0x200], R68 ;  /* 0x0002004459007844 */ /* 0x000fe20000000200 */
[----:B------:R-:W-:Y:S01]  /*6090*/  BAR.SYNC.DEFER_BLOCKING 0x0 ;  /* 0x0000000000007b1d */ /* 0x000fe20000010000 */
[----:B------:R-:W-:-:S02]  /*60a0*/  IADD3 R14, P6, PT, R15, R2, RZ ;  /* 0x000000020f0e7210 */ /* 0x000fc40007fde0ff */
[----:B------:R-:W-:Y:S02]  /*60b0*/  PRMT R27, R6, 0x7770, RZ ;  /* 0x00007770061b7816 */ /* 0x000fe400000000ff */
[-C--:B------:R-:W-:Y:S02]  /*60c0*/  LEA.HI.X.SX32 R15, R15, R3.reuse, 0x1, P6 ;  /* 0x000000030f0f7211 */ /* 0x080fe400030f0eff */
[----:B--2---:R-:W-:Y:S02]  /*60d0*/  PRMT R23, R4, 0x7771, RZ ;  /* 0x0000777104177816 */ /* 0x004fe400000000ff */
[----:B------:R-:W-:Y:S01]  /*60e0*/  PRMT R21, R5, 0x7770, RZ ;  /* 0x0000777005157816 */ /* 0x000fe200000000ff */
[----:B------:R0:W-:Y:S01]  /*60f0*/  @P2 STG.E.U8 desc[UR12][R12.64], R25 ;  /* 0x000000190c002986 */ /* 0x0001e2000c10110c */
[----:B------:R-:W-:Y:S02]  /*6100*/  ISETP.LT.AND P2, PT, R16, UR19, !P0 ;  /* 0x0000001310007c0c */ /* 0x000fe4000c741270 */
[C---:B------:R-:W-:Y:S01]  /*6110*/  IADD3 R16, P6, PT, R19.reuse, R2, RZ ;  /* 0x0000000213107210 */ /* 0x040fe20007fde0ff */
[----:B------:R2:W-:Y:S01]  /*6120*/  @P5 STG.E.U8 desc[UR12][R14.64], R23 ;  /* 0x000000170e005986 */ /* 0x0005e2000c10110c */
[----:B------:R-:W-:Y:S01]  /*6130*/  ISETP.LT.AND P5, PT, R18, UR19, !P0 ;  /* 0x0000001312007c0c */ /* 0x000fe2000c7a1270 */
[----:B------:R-:W-:Y:S01]  /*6140*/  VIADD R18, R0, 0x8 ;  /* 0x0000000800127836 */ /* 0x000fe20000000000 */
[C---:B------:R-:W-:Y:S01]  /*6150*/  LEA.HI.X.SX32 R17, R19.reuse, R3, 0x1, P6 ;  /* 0x0000000313117211 */ /* 0x040fe200030f0eff */
[----:B------:R-:W-:-:S02]  /*6160*/  VIADD R19, R19, UR5 ;  /* 0x0000000513137c36 */ /* 0x000fc40008000000 */
[----:B0-----:R-:W-:-:S03]  /*6170*/  VIADD R13, R0, 0x7 ;  /* 0x00000007000d7836 */ /* 0x001fc60000000000 */
[CC--:B------:R-:W-:Y:S01]  /*6180*/  IADD3 R12, P6, PT, R19.reuse, R2.reuse, RZ ;  /* 0x00000002130c7210 */ /* 0x0c0fe20007fde0ff */
[----:B------:R-:W-:Y:S01]  /*6190*/  VIADD R20, R19, UR5 ;  /* 0x0000000513147c36 */ /* 0x000fe20008000000 */
[----:B------:R0:W-:Y:S01]  /*61a0*/  @P1 STG.E.U8 desc[UR12][R16.64], R21 ;  /* 0x0000001510001986 */ /* 0x0001e2000c10110c */
[----:B------:R-:W-:Y:S02]  /*61b0*/  PRMT R25, R5, 0x7771, RZ ;  /* 0x0000777105197816 */ /* 0x000fe400000000ff */
[----:B------:R-:W-:Y:S02]  /*61c0*/  ISETP.LT.AND P1, PT, R13, UR19, !P0 ;  /* 0x000000130d007c0c */ /* 0x000fe4000c721270 */
[-C--:B------:R-:W-:Y:S01]  /*61d0*/  LEA.HI.X.SX32 R13, R19, R3.reuse, 0x1, P6 ;  /* 0x00000003130d7211 */ /* 0x080fe200030f0eff */
[C---:B------:R-:W-:Y:S01]  /*61e0*/  VIADD R19, R20.reuse, UR5 ;  /* 0x0000000514137c36 */ /* 0x040fe20008000000 */
[-C--:B--2---:R-:W-:Y:S02]  /*61f0*/  IADD3 R14, P6, PT, R20, R2.reuse, RZ ;  /* 0x00000002140e7210 */ /* 0x084fe40007fde0ff */
[----:B------:R-:W-:Y:S01]  /*6200*/  PRMT R23, R6, 0x7771, RZ ;  /* 0x0000777106177816 */ /* 0x000fe200000000ff */
[----:B------:R2:W-:Y:S01]  /*6210*/  @P4 STG.E.U8 desc[UR12][R12.64], R25 ;  /* 0x000000190c004986 */ /* 0x0005e2000c10110c */
[----:B------:R-:W-:Y:S01]  /*6220*/  LEA.HI.X.SX32 R15, R20, R3, 0x1, P6 ;  /* 0x00000003140f7211 */ /* 0x000fe200030f0eff */
[C---:B0-----:R-:W-:Y:S01]  /*6230*/  VIADD R21, R19.reuse, UR5 ;  /* 0x0000000513157c36 */ /* 0x041fe20008000000 */
[----:B------:R-:W-:Y:S01]  /*6240*/  ISETP.LT.AND P4, PT, R18, UR19, !P0 ;  /* 0x0000001312007c0c */ /* 0x000fe2000c781270 */
[C---:B------:R-:W-:Y:S01]  /*6250*/  VIADD R18, R0.reuse, 0x9 ;  /* 0x0000000900127836 */ /* 0x040fe20000000000 */
[----:B------:R-:W-:Y:S01]  /*6260*/  IADD3 R16, P6, PT, R19, R2, RZ ;  /* 0x0000000213107210 */ /* 0x000fe20007fde0ff */
[----:B------:R1:W-:Y:S01]  /*6270*/  @P3 STG.E.U8 desc[UR12][R14.64], R27 ;  /* 0x0000001b0e003986 */ /* 0x0003e2000c10110c */
[----:B------:R-:W-:-:S02]  /*6280*/  VIADD R20, R0, 0xa ;  /* 0x0000000a00147836 */ /* 0x000fc40000000000 */
[-C--:B------:R-:W-:Y:S02]  /*6290*/  LEA.HI.X.SX32 R17, R19, R3.reuse, 0x1, P6 ;  /* 0x0000000313117211 */ /* 0x080fe400030f0eff */
[----:B------:R-:W-:Y:S01]  /*62a0*/  ISETP.LT.AND P3, PT, R18, UR19, !P0 ;  /* 0x0000001312007c0c */ /* 0x000fe2000c761270 */
[----:B--2---:R-:W-:Y:S01]  /*62b0*/  VIADD R13, R0, 0xb ;  /* 0x0000000b000d7836 */ /* 0x004fe20000000000 */
[----:B------:R-:W-:Y:S01]  /*62c0*/  IADD3 R18, P6, PT, R21, R2, RZ ;  /* 0x0000000215127210 */ /* 0x000fe20007fde0ff */
[----:B------:R0:W-:Y:S01]  /*62d0*/  @P2 STG.E.U8 desc[UR12][R16.64], R23 ;  /* 0x0000001710002986 */ /* 0x0001e2000c10110c */
[----:B------:R-:W-:Y:S02]  /*62e0*/  PRMT R25, R7, 0x7770, RZ ;  /* 0x0000777007197816 */ /* 0x000fe400000000ff */
[C---:B------:R-:W-:Y:S01]  /*62f0*/  LEA.HI.X.SX32 R19, R21.reuse, R3, 0x1, P6 ;  /* 0x0000000315137211 */ /* 0x040fe200030f0eff */
[----:B------:R-:W-:Y:S01]  /*6300*/  VIADD R21, R21, UR5 ;  /* 0x0000000515157c36 */ /* 0x000fe20008000000 */
[----:B-1----:R-:W-:-:S02]  /*6310*/  PRMT R27, R8, 0x7770, RZ ;  /* 0x00007770081b7816 */ /* 0x002fc400000000ff */
[----:B------:R-:W-:Y:S01]  /*6320*/  ISETP.LT.AND P2, PT, R20, UR19, !P0 ;  /* 0x0000001314007c0c */ /* 0x000fe2000c741270 */
[C---:B------:R-:W-:Y:S01]  /*6330*/  VIADD R15, R21.reuse, UR5 ;  /* 0x00000005150f7c36 */ /* 0x040fe20008000000 */
[-C--:B------:R-:W-:Y:S01]  /*6340*/  IADD3 R12, P6, PT, R21, R2.reuse, RZ ;  /* 0x00000002150c7210 */ /* 0x080fe20007fde0ff */
[----:B------:R1:W-:Y:S01]  /*6350*/  @P5 STG.E.U8 desc[UR12][R18.64], R25 ;  /* 0x0000001912005986 */ /* 0x0003e2000c10110c */
[----:B------:R-:W-:Y:S01]  /*6360*/  ISETP.LT.AND P5, PT, R13, UR19, !P0 ;  /* 0x000000130d007c0c */ /* 0x000fe2000c7a1270 */
[----:B0-----:R-:W-:Y:S01]  /*6370*/  VIADD R17, R15, UR5 ;  /* 0x000000050f117c36 */ /* 0x001fe20008000000 */
[----:B------:R-:W-:Y:S01]  /*6380*/  LEA.HI.X.SX32 R13, R21, R3, 0x1, P6 ;  /* 0x00000003150d7211 */ /* 0x000fe200030f0eff */
[----:B------:R-:W-:Y:S01]  /*6390*/  VIADD R20, R0, 0xc ;  /* 0x0000000c00147836 */ /* 0x000fe20000000000 */
[----:B------:R-:W-:Y:S01]  /*63a0*/  IADD3 R14, P6, PT, R15, R2, RZ ;  /* 0x000000020f0e7210 */ /* 0x000fe20007fde0ff */
[----:B------:R-:W-:Y:S01]  /*63b0*/  VIADD R21, R17, UR5 ;  /* 0x0000000511157c36 */ /* 0x000fe20008000000 */
[----:B------:R-:W-:-:S02]  /*63c0*/  PRMT R23, R7, 0x7771, RZ ;  /* 0x0000777107177816 */ /* 0x000fc400000000ff */
[-C--:B------:R-:W-:Y:S02]  /*63d0*/  LEA.HI.X.SX32 R15, R15, R3.reuse, 0x1, P6 ;  /* 0x000000030f0f7211 */ /* 0x080fe400030f0eff */
[CC--:B------:R-:W-:Y:S01]  /*63e0*/  IADD3 R16, P6, PT, R17.reuse, R2.reuse, RZ ;  /* 0x0000000211107210 */ /* 0x0c0fe20007fde0ff */
[----:B-1----:R-:W-:Y:S01]  /*63f0*/  VIADD R18, R0, 0xd ;  /* 0x0000000d00127836 */ /* 0x002fe20000000000 */
[----:B------:R0:W-:Y:S01]  /*6400*/  @P1 STG.E.U8 desc[UR12][R12.64], R23 ;  /* 0x000000170c001986 */ /* 0x0001e2000c10110c */
[----:B------:R-:W-:Y:S02]  /*6410*/  PRMT R25, R8, 0x7771, RZ ;  /* 0x0000777108197816 */ /* 0x000fe400000000ff */
[-C--:B------:R-:W-:Y:S01]  /*6420*/  LEA.HI.X.SX32 R17, R17, R3.reuse, 0x1, P6 ;  /* 0x0000000311117211 */ /* 0x080fe200030f0eff */
[----:B------:R1:W-:Y:S01]  /*6430*/  @P4 STG.E.U8 desc[UR12][R14.64], R27 ;  /* 0x0000001b0e004986 */ /* 0x0003e2000c10110c */
[----:B------:R-:W-:Y:S02]  /*6440*/  ISETP.LT.AND P4, PT, R18, UR19, !P0 ;  /* 0x0000001312007c0c */ /* 0x000fe4000c781270 */
[CC--:B------:R-:W-:Y:S01]  /*6450*/  IADD3 R18, P6, PT, R21.reuse, R2.reuse, RZ ;  /* 0x0000000215127210 */ /* 0x0c0fe20007fde0ff */
[----:B------:R2:W-:Y:S01]  /*6460*/  @P3 STG.E.U8 desc[UR12][R16.64], R25 ;  /* 0x0000001910003986 */ /* 0x0005e2000c10110c */
[----:B------:R-:W-:Y:S01]  /*6470*/  ISETP.LT.AND P1, PT, R20, UR19, !P0 ;  /* 0x0000001314007c0c */ /* 0x000fe2000c721270 */
[C---:B------:R-:W-:Y:S01]  /*6480*/  VIADD R20, R0.reuse, 0xe ;  /* 0x0000000e00147836 */ /* 0x040fe20000000000 */
[CC--:B------:R-:W-:Y:S01]  /*6490*/  LEA.HI.X.SX32 R19, R21.reuse, R3.reuse, 0x1, P6 ;  /* 0x0000000315137211 */ /* 0x0c0fe200030f0eff */
[----:B------:R-:W-:Y:S01]  /*64a0*/  VIADD R21, R21, UR5 ;  /* 0x0000000515157c36 */ /* 0x000fe20008000000 */
[----:B0-----:R-:W-:Y:S01]  /*64b0*/  PRMT R23, R9, 0x7770, RZ ;  /* 0x0000777009177816 */ /* 0x001fe200000000ff */
[----:B------:R-:W-:Y:S01]  /*64c0*/  VIADD R13, R0, 0xf ;  /* 0x0000000f000d7836 */ /* 0x000fe20000000000 */
[----:B------:R-:W-:Y:S01]  /*64d0*/  ISETP.LT.AND P3, PT, R20, UR19, !P0 ;  /* 0x0000001314007c0c */ /* 0x000fe2000c761270 */
[C---:B-1----:R-:W-:Y:S01]  /*64e0*/  VIADD R15, R21.reuse, UR5 ;  /* 0x00000005150f7c36 */ /* 0x042fe20008000000 */
[-C--:B------:R-:W-:Y:S01]  /*64f0*/  IADD3 R12, P6, PT, R21, R2.reuse, RZ ;  /* 0x00000002150c7210 */ /* 0x080fe20007fde0ff */
[----:B------:R0:W-:Y:S01]  /*6500*/  @P2 STG.E.U8 desc[UR12][R18.64], R23 ;  /* 0x0000001712002986 */ /* 0x0001e2000c10110c */
[----:B------:R-:W-:Y:S01]  /*6510*/  ISETP.LT.AND P2, PT, R13, UR19, !P0 ;  /* 0x000000130d007c0c */ /* 0x000fe2000c741270 */
[----:B--2---:R-:W-:Y:S01]  /*6520*/  VIADD R17, R15, UR5 ;  /* 0x000000050f117c36 */ /* 0x004fe20008000000 */
[----:B------:R-:W-:Y:S01]  /*6530*/  LEA.HI.X.SX32 R13, R21, R3, 0x1, P6 ;  /* 0x00000003150d7211 */ /* 0x000fe200030f0eff */
[----:B------:R-:W-:Y:S01]  /*6540*/  VIADD R20, R0, 0x10 ;  /* 0x0000001000147836 */ /* 0x000fe20000000000 */
[----:B------:R-:W-:Y:S01]  /*6550*/  IADD3 R14, P6, PT, R15, R2, RZ ;  /* 0x000000020f0e7210 */ /* 0x000fe20007fde0ff */
[----:B------:R-:W-:Y:S01]  /*6560*/  VIADD R21, R17, UR5 ;  /* 0x0000000511157c36 */ /* 0x000fe20008000000 */
[----:B------:R-:W-:-:S02]  /*6570*/  PRMT R27, R9, 0x7771, RZ ;  /* 0x00007771091b7816 */ /* 0x000fc400000000ff */
[----:B------:R-:W-:Y:S02]  /*6580*/  PRMT R25, R10, 0x7770, RZ ;  /* 0x000077700a197816 */ /* 0x000fe400000000ff */
[-C--:B------:R-:W-:Y:S01]  /*6590*/  LEA.HI.X.SX32 R15, R15, R3.reuse, 0x1, P6 ;  /* 0x000000030f0f7211 */ /* 0x080fe200030f0eff */
[----:B0-----:R-:W-:Y:S01]  /*65a0*/  VIADD R18, R0, 0x11 ;  /* 0x0000001100127836 */ /* 0x001fe20000000000 */
[C---:B------:R-:W-:Y:S01]  /*65b0*/  IADD3 R16, P6, PT, R17.reuse, R2, RZ ;  /* 0x0000000211107210 */ /* 0x040fe20007fde0ff */
[----:B------:R0:W-:Y:S01]  /*65c0*/  @P5 STG.E.U8 desc[UR12][R12.64], R27 ;  /* 0x0000001b0c005986 */ /* 0x0001e2000c10110c */
[----:B------:R-:W-:Y:S02]  /*65d0*/  PRMT R23, R10, 0x7771, RZ ;  /* 0x000077710a177816 */ /* 0x000fe400000000ff */
[----:B------:R-:W-:Y:S01]  /*65e0*/  LEA.HI.X.SX32 R17, R17, R3, 0x1, P6 ;  /* 0x0000000311117211 */ /* 0x000fe200030f0eff */
[----:B------:R1:W-:Y:S01]  /*65f0*/  @P1 STG.E.U8 desc[UR12][R14.64], R25 ;  /* 0x000000190e001986 */ /* 0x0003e2000c10110c */
[----:B------:R-:W-:-:S02]  /*6600*/  ISETP.LT.AND P1, PT, R18, UR19, !P0 ;  /* 0x0000001312007c0c */ /* 0x000fc4000c721270 */
        /* <DEDUP_REMOVED lines=10> */
[----:B------:R-:W-:Y:S01]  /*66b0*/  IADD3 R12, P6, PT, R21, R2, RZ ;  /* 0x00000002150c7210 */ /* 0x000fe20007fde0ff */
[----:B------:R0:W-:Y:S01]  /*66c0*/  @P3 STG.E.U8 desc[UR12][R18.64], R27 ;  /* 0x0000001b12003986 */ /* 0x0001e2000c10110c */
[----:B------:R-:W-:Y:S01]  /*66d0*/  ISETP.LT.AND P3, PT, R13, UR19, !P0 ;  /* 0x000000130d007c0c */ /* 0x000fe2000c761270 */
[----:B------:R-:W-:Y:S01]  /*66e0*/  VIADD R20, R0, 0x14 ;  /* 0x0000001400147836 */ /* 0x000fe20000000000 */
[----:B------:R-:W-:Y:S01]  /*66f0*/  LEA.HI.X.SX32 R13, R21, R3, 0x1, P6 ;  /* 0x00000003150d7211 */ /* 0x000fe200030f0eff */
[----:B--2---:R-:W-:Y:S01]  /*6700*/  VIADD R17, R15, UR5 ;  /* 0x000000050f117c36 */ /* 0x004fe20008000000 */
[----:B------:R-:W-:-:S02]  /*6710*/  PRMT R23, R11, 0x7771, RZ ;  /* 0x000077710b177816 */ /* 0x000fc400000000ff */
[CC--:B------:R-:W-:Y:S02]  /*6720*/  IADD3 R14, P6, PT, R15.reuse, R2.reuse, RZ ;  /* 0x000000020f0e7210 */ /* 0x0c0fe40007fde0ff */
[----:B------:R-:W-:Y:S01]  /*6730*/  PRMT R25, R4, 0x7772, RZ ;  /* 0x0000777204197816 */ /* 0x000fe200000000ff */
[----:B------:R1:W-:Y:S01]  /*6740*/  @P2 STG.E.U8 desc[UR12][R12.64], R23 ;  /* 0x000000170c002986 */ /* 0x0003e2000c10110c */
[----:B------:R-:W-:Y:S01]  /*6750*/  LEA.HI.X.SX32 R15, R15, R3, 0x1, P6 ;  /* 0x000000030f0f7211 */ /* 0x000fe200030f0eff */
[----:B0-----:R-:W-:Y:S01]  /*6760*/  VIADD R18, R0, 0x15 ;  /* 0x0000001500127836 */ /* 0x001fe20000000000 */
[----:B------:R-:W-:Y:S01]  /*6770*/  ISETP.LT.AND P2, PT, R20, UR19, !P0 ;  /* 0x0000001314007c0c */ /* 0x000fe2000c741270 */
[C---:B------:R-:W-:Y:S01]  /*6780*/  VIADD R20, R17.reuse, UR5 ;  /* 0x0000000511147c36 */ /* 0x040fe20008000000 */
[----:B------:R-:W-:Y:S01]  /*6790*/  IADD3 R16, P6, PT, R17, R2, RZ ;  /* 0x0000000211107210 */ /* 0x000fe20007fde0ff */
[----:B------:R0:W-:Y:S01]  /*67a0*/  @P5 STG.E.U8 desc[UR12][R14.64], R25 ;  /* 0x000000190e005986 */ /* 0x0001e2000c10110c */
[----:B------:R-:W-:-:S02]  /*67b0*/  ISETP.LT.AND P5, PT, R18, UR19, !P0 ;  /* 0x0000001312007c0c */ /* 0x000fc4000c7a1270 */
[-C--:B------:R-:W-:Y:S02]  /*67c0*/  LEA.HI.X.SX32 R17, R17, R3.reuse, 0x1, P6 ;  /* 0x0000000311117211 */ /* 0x080fe400030f0eff */
[-C--:B------:R-:W-:Y:S02]  /*67d0*/  IADD3 R18, P6, PT, R20, R2.reuse, RZ ;  /* 0x0000000214127210 */ /* 0x080fe40007fde0ff */
[----:B------:R-:W-:Y:S01]  /*67e0*/  PRMT R21, R4, 0x7773, RZ ;  /* 0x0000777304157816 */ /* 0x000fe200000000ff */
[----:B------:R-:W-:Y:S01]  /*67f0*/  VIADD R4, R0, 0x16 ;  /* 0x0000001600047836 */ /* 0x000fe20000000000 */
[C---:B------:R-:W-:Y:S01]  /*6800*/  LEA.HI.X.SX32 R19, R20.reuse, R3, 0x1, P6 ;  /* 0x0000000314137211 */ /* 0x040fe200030f0eff */
[----:B------:R-:W-:Y:S01]  /*6810*/  VIADD R20, R20, UR5 ;  /* 0x0000000514147c36 */ /* 0x000fe20008000000 */
[----:B-1----:R-:W-:Y:S01]  /*6820*/  PRMT R23, R5, 0x7772, RZ ;  /* 0x0000777205177816 */ /* 0x002fe200000000ff */
[----:B------:R1:W-:Y:S01]  /*6830*/  @P1 STG.E.U8 desc[UR12][R16.64], R21 ;  /* 0x0000001510001986 */ /* 0x0003e2000c10110c */
[----:B------:R-:W-:Y:S01]  /*6840*/  ISETP.LT.AND P1, PT, R4, UR19, !P0 ;  /* 0x0000001304007c0c */ /* 0x000fe2000c721270 */
[----:B------:R-:W-:Y:S01]  /*6850*/  VIADD R4, R0, 0x17 ;  /* 0x0000001700047836 */ /* 0x000fe20000000000 */
[C---:B------:R-:W-:Y:S01]  /*6860*/  IADD3 R12, P6, PT, R20.reuse, R2, RZ ;  /* 0x00000002140c7210 */ /* 0x040fe20007fde0ff */
[----:B0-----:R-:W-:Y:S01]  /*6870*/  VIADD R15, R20, UR5 ;  /* 0x00000005140f7c36 */ /* 0x001fe20008000000 */
[----:B------:R0:W-:Y:S01]  /*6880*/  @P4 STG.E.U8 desc[UR12][R18.64], R23 ;  /* 0x0000001712004986 */ /* 0x0001e2000c10110c */
[----:B------:R-:W-:Y:S01]  /*6890*/  VIADD R14, R0, 0x18 ;  /* 0x00000018000e7836 */ /* 0x000fe20000000000 */
[----:B------:R-:W-:-:S02]  /*68a0*/  ISETP.LT.AND P4, PT, R4, UR19, !P0 ;  /* 0x0000001304007c0c */ /* 0x000fc4000c781270 */
[-C--:B------:R-:W-:Y:S02]  /*68b0*/  LEA.HI.X.SX32 R13, R20, R3.reuse, 0x1, P6 ;  /* 0x00000003140d7211 */ /* 0x080fe400030f0eff */
[CC--:B------:R-:W-:Y:S01]  /*68c0*/  IADD3 R4, P6, PT, R15.reuse, R2.reuse, RZ ;  /* 0x000000020f047210 */ /* 0x0c0fe20007fde0ff */
[----:B-1----:R-:W-:Y:S01]  /*68d0*/  VIADD R17, R15, UR5 ;  /* 0x000000050f117c36 */ /* 0x002fe20008000000 */
[----:B------:R-:W-:Y:S01]  /*68e0*/  PRMT R21, R5, 0x7773, RZ ;  /* 0x0000777305157816 */ /* 0x000fe200000000ff */
[----:B------:R-:W-:Y:S01]  /*68f0*/  VIADD R16, R0, 0x19 ;  /* 0x0000001900107836 */ /* 0x000fe20000000000 */
[----:B------:R-:W-:Y:S02]  /*6900*/  PRMT R25, R6, 0x7772, RZ ;  /* 0x0000777206197816 */ /* 0x000fe400000000ff */
[----:B------:R-:W-:Y:S01]  /*6910*/  LEA.HI.X.SX32 R5, R15, R3, 0x1, P6 ;  /* 0x000000030f057211 */ /* 0x000fe200030f0eff */
[----:B------:R1:W-:Y:S01]  /*6920*/  @P3 STG.E.U8 desc[UR12][R12.64], R21 ;  /* 0x000000150c003986 */ /* 0x0003e2000c10110c */
[----:B------:R-:W-:Y:S01]  /*6930*/  ISETP.LT.AND P3, PT, R14, UR19, !P0 ;  /* 0x000000130e007c0c */ /* 0x000fe2000c761270 */
[C---:B0-----:R-:W-:Y:S01]  /*6940*/  VIADD R18, R17.reuse, UR5 ;  /* 0x0000000511127c36 */ /* 0x041fe20008000000 */
        /* <DEDUP_REMOVED lines=10> */
[----:B0-----:R-:W-:Y:S01]  /*69f0*/  VIADD R5, R0, 0x1b ;  /* 0x0000001b00057836 */ /* 0x001fe20000000000 */
[----:B------:R0:W-:Y:S01]  /*6a00*/  @P5 STG.E.U8 desc[UR12][R14.64], R23 ;  /* 0x000000170e005986 */ /* 0x0001e2000c10110c */
[C---:B------:R-:W-:Y:S01]  /*6a10*/  VIADD R13, R18.reuse, UR5 ;  /* 0x00000005120d7c36 */ /* 0x040fe20008000000 */
[----:B------:R-:W-:Y:S01]  /*6a20*/  IADD3 R4, P5, PT, R18, R2, RZ ;  /* 0x0000000212047210 */ /* 0x000fe20007fbe0ff */
[----:B------:R-:W-:Y:S01]  /*6a30*/  VIADD R12, R0, 0x1c ;  /* 0x0000001c000c7836 */ /* 0x000fe20000000000 */
[----:B------:R1:W-:Y:S01]  /*6a40*/  @P1 STG.E.U8 desc[UR12][R16.64], R21 ;  /* 0x0000001510001986 */ /* 0x0003e2000c10110c */
[----:B------:R-:W-:-:S02]  /*6a50*/  ISETP.LT.AND P1, PT, R5, UR19, !P0 ;  /* 0x0000001305007c0c */ /* 0x000fc4000c721270 */
[----:B------:R-:W-:Y:S02]  /*6a60*/  ISETP.LT.AND P6, PT, R6, UR19, !P0 ;  /* 0x0000001306007c0c */ /* 0x000fe4000c7c1270 */
[-C--:B------:R-:W-:Y:S01]  /*6a70*/  LEA.HI.X.SX32 R5, R18, R3.reuse, 0x1, P5 ;  /* 0x0000000312057211 */ /* 0x080fe200028f0eff */
[----:B------:R-:W-:Y:S01]  /*6a80*/  VIADD R18, R13, UR5 ;  /* 0x000000050d127c36 */ /* 0x000fe20008000000 */
[----:B------:R-:W-:Y:S01]  /*6a90*/  PRMT R19, R7, 0x7773, RZ ;  /* 0x0000777307137816 */ /* 0x000fe200000000ff */
[C---:B0-----:R-:W-:Y:S01]  /*6aa0*/  VIADD R14, R0.reuse, 0x1e ;  /* 0x0000001e000e7836 */ /* 0x041fe20000000000 */
[C---:B------:R-:W-:Y:S01]  /*6ab0*/  IADD3 R6, P5, PT, R13.reuse, R2, RZ ;  /* 0x000000020d067210 */ /* 0x040fe20007fbe0ff */
[----:B------:R-:W-:Y:S01]  /*6ac0*/  VIADD R15, R0, 0x1d ;  /* 0x0000001d000f7836 */ /* 0x000fe20000000000 */
[----:B------:R-:W-:Y:S01]  /*6ad0*/  PRMT R23, R8, 0x7772, RZ ;  /* 0x0000777208177816 */ /* 0x000fe200000000ff */
[----:B------:R-:W-:Y:S01]  /*6ae0*/  @P4 STG.E.U8 desc[UR12][R4.64], R19 ;  /* 0x0000001304004986 */ /* 0x000fe2000c10110c */
[----:B------:R-:W-:Y:S01]  /*6af0*/  LEA.HI.X.SX32 R7, R13, R3, 0x1, P5 ;  /* 0x000000030d077211 */ /* 0x000fe200028f0eff */
[----:B-1----:R-:W-:Y:S01]  /*6b00*/  VIADD R16, R0, 0x1f ;  /* 0x0000001f00107836 */ /* 0x002fe20000000000 */
[----:B------:R-:W-:-:S02]  /*6b10*/  ISETP.LT.AND P5, PT, R12, UR19, !P0 ;  /* 0x000000130c007c0c */ /* 0x000fc4000c7a1270 */
[-C--:B------:R-:W-:Y:S01]  /*6b20*/  IADD3 R12, P4, PT, R18, R2.reuse, RZ ;  /* 0x00000002120c7210 */ /* 0x080fe20007f9e0ff */
[----:B------:R0:W-:Y:S01]  /*6b30*/  @P3 STG.E.U8 desc[UR12][R6.64], R23 ;  /* 0x0000001706003986 */ /* 0x0001e2000c10110c */
[----:B------:R-:W-:Y:S02]  /*6b40*/  PRMT R25, R8, 0x7773, RZ ;  /* 0x0000777308197816 */ /* 0x000fe400000000ff */
[C---:B------:R-:W-:Y:S01]  /*6b50*/  LEA.HI.X.SX32 R13, R18.reuse, R3, 0x1, P4 ;  /* 0x00000003120d7211 */ /* 0x040fe200020f0eff */
[----:B------:R-:W-:Y:S01]  /*6b60*/  VIADD R18, R18, UR5 ;  /* 0x0000000512127c36 */ /* 0x000fe20008000000 */
[----:B------:R-:W-:Y:S01]  /*6b70*/  ISETP.LT.AND P3, PT, R14, UR19, !P0 ;  /* 0x000000130e007c0c */ /* 0x000fe2000c761270 */
[----:B------:R-:W1:Y:S01]  /*6b80*/  LDS.128 R4, [R88] ;  /* 0x0000000058047984 */ /* 0x000e620000000c00 */
[----:B------:R-:W-:Y:S01]  /*6b90*/  ISETP.LT.AND P4, PT, R15, UR19, !P0 ;  /* 0x000000130f007c0c */ /* 0x000fe2000c781270 */
[C---:B------:R-:W-:Y:S01]  /*6ba0*/  VIADD R17, R18.reuse, UR5 ;  /* 0x0000000512117c36 */ /* 0x040fe20008000000 */
[----:B------:R-:W-:Y:S01]  /*6bb0*/  PRMT R21, R9, 0x7773, RZ ;  /* 0x0000777309157816 */ /* 0x000fe200000000ff */
[----:B------:R2:W-:Y:S01]  /*6bc0*/  @P2 STG.E.U8 desc[UR12][R12.64], R25 ;  /* 0x000000190c002986 */ /* 0x0005e2000c10110c */
[----:B------:R-:W-:-:S02]  /*6bd0*/  IADD3 R14, P2, PT, R18, R2, RZ ;  /* 0x00000002120e7210 */ /* 0x000fc40007f5e0ff */
[----:B0-----:R-:W-:Y:S02]  /*6be0*/  PRMT R23, R9, 0x7772, RZ ;  /* 0x0000777209177816 */ /* 0x001fe400000000ff */
[----:B------:R-:W-:Y:S01]  /*6bf0*/  LEA.HI.X.SX32 R15, R18, R3, 0x1, P2 ;  /* 0x00000003120f7211 */ /* 0x000fe200010f0eff */
[C---:B------:R-:W-:Y:S01]  /*6c00*/  VIADD R18, R17.reuse, UR5 ;  /* 0x0000000511127c36 */ /* 0x040fe20008000000 */
[----:B------:R-:W-:-:S03]  /*6c10*/  IADD3 R8, P2, PT, R17, R2, RZ ;  /* 0x0000000211087210 */ /* 0x000fc60007f5e0ff */
[----:B------:R0:W-:Y:S01]  /*6c20*/  @P6 STG.E.U8 desc[UR12][R14.64], R23 ;  /* 0x000000170e006986 */ /* 0x0001e2000c10110c */
[-C--:B------:R-:W-:Y:S01]  /*6c30*/  LEA.HI.X.SX32 R9, R17, R3.reuse, 0x1, P2 ;  /* 0x0000000311097211 */ /* 0x080fe200010f0eff */
[----:B------:R-:W-:Y:S01]  /*6c40*/  VIADD R19, R18, UR5 ;  /* 0x0000000512137c36 */ /* 0x000fe20008000000 */
[----:B------:R-:W-:Y:S01]  /*6c50*/  ISETP.LT.AND P2, PT, R16, UR19, !P0 ;  /* 0x0000001310007c0c */ /* 0x000fe2000c741270 */
[----:B------:R-:W-:Y:S01]  /*6c60*/  VIADD R16, R0, 0x20 ;  /* 0x0000002000107836 */ /* 0x000fe20000000000 */
[----:B--2---:R-:W-:Y:S01]  /*6c70*/  IADD3 R12, P6, PT, R18, R2, RZ ;  /* 0x00000002120c7210 */ /* 0x004fe20007fde0ff */
[----:B------:R2:W-:Y:S01]  /*6c80*/  @P1 STG.E.U8 desc[UR12][R8.64], R21 ;  /* 0x0000001508001986 */ /* 0x0005e2000c10110c */
[----:B------:R-:W-:Y:S02]  /*6c90*/  PRMT R25, R10, 0x7772, RZ ;  /* 0x000077720a197816 */ /* 0x000fe400000000ff */
[----:B------:R-:W-:Y:S01]  /*6ca0*/  LEA.HI.X.SX32 R13, R18, R3, 0x1, P6 ;  /* 0x00000003120d7211 */ /* 0x000fe200030f0eff */
[----:B------:R-:W-:Y:S01]  /*6cb0*/  VIADD R18, R0, 0x21 ;  /* 0x0000002100127836 */ /* 0x000fe20000000000 */
[----:B------:R-:W-:-:S02]  /*6cc0*/  ISETP.LT.AND P1, PT, R16, UR19, !P0 ;  /* 0x0000001310007c0c */ /* 0x000fc4000c721270 */
[CC--:B------:R-:W-:Y:S01]  /*6cd0*/  IADD3 R16, P6, PT, R19.reuse, R2.reuse, RZ ;  /* 0x0000000213107210 */ /* 0x0c0fe20007fde0ff */
[----:B------:R3:W-:Y:S01]  /*6ce0*/  @P5 STG.E.U8 desc[UR12][R12.64], R25 ;  /* 0x000000190c005986 */ /* 0x0007e2000c10110c */
[----:B0-----:R-:W-:Y:S02]  /*6cf0*/  PRMT R23, R10, 0x7773, RZ ;  /* 0x000077730a177816 */ /* 0x001fe400000000ff */
[CC--:B------:R-:W-:Y:S01]  /*6d00*/  LEA.HI.X.SX32 R17, R19.reuse, R3.reuse, 0x1, P6 ;  /* 0x0000000313117211 */ /* 0x0c0fe200030f0eff */
[----:B------:R-:W-:Y:S01]  /*6d10*/  VIADD R19, R19, UR5 ;  /* 0x0000000513137c36 */ /* 0x000fe20008000000 */
[----:B--2---:R-:W-:Y:S01]  /*6d20*/  PRMT R21, R11, 0x7773, RZ ;  /* 0x000077730b157816 */ /* 0x004fe200000000ff */
[----:B------:R-:W-:Y:S01]  /*6d30*/  VIADD R9, R0, 0x22 ;  /* 0x0000002200097836 */ /* 0x000fe20000000000 */
[----:B------:R-:W-:Y:S01]  /*6d40*/  ISETP.LT.AND P5, PT, R18, UR19, !P0 ;  /* 0x0000001312007c0c */ /* 0x000fe2000c7a1270 */
[----:B------:R0:W-:Y:S01]  /*6d50*/  @P4 STG.E.U8 desc[UR12][R16.64], R23 ;  /* 0x0000001710004986 */ /* 0x0001e2000c10110c */
[CC--:B------:R-:W-:Y:S01]  /*6d60*/  IADD3 R8, P6, PT, R19.reuse, R2.reuse, RZ ;  /* 0x0000000213087210 */ /* 0x0c0fe20007fde0ff */
[----:B------:R-:W-:Y:S01]  /*6d70*/  VIADD R14, R19, UR5 ;  /* 0x00000005130e7c36 */ /* 0x000fe20008000000 */
[----:B------:R-:W-:Y:S01]  /*6d80*/  ISETP.LT.AND P4, PT, R9, UR19, !P0 ;  /* 0x0000001309007c0c */ /* 0x000fe2000c781270 */
[----:B---3--:R-:W-:Y:S01]  /*6d90*/  VIADD R12, R0, 0x23 ;  /* 0x00000023000c7836 */ /* 0x008fe20000000000 */
[----:B------:R-:W-:Y:S01]  /*6da0*/  LEA.HI.X.SX32 R9, R19, R3, 0x1, P6 ;  /* 0x0000000313097211 */ /* 0x000fe200030f0eff */
[----:B------:R-:W-:Y:S01]  /*6db0*/  VIADD R15, R14, UR5 ;  /* 0x000000050e0f7c36 */ /* 0x000fe20008000000 */
[----:B------:R-:W-:Y:S01]  /*6dc0*/  PRMT R19, R11, 0x7772, RZ ;  /* 0x000077720b137816 */ /* 0x000fe200000000ff */
[----:B------:R-:W-:Y:S01]  /*6dd0*/  VIADD R18, R0, 0x27 ;  /* 0x0000002700127836 */ /* 0x000fe20000000000 */
[----:B------:R-:W-:-:S02]  /*6de0*/  IADD3 R10, P6, PT, R14, R2, RZ ;  /* 0x000000020e0a7210 */ /* 0x000fc40007fde0ff */
[----:B-1----:R-:W-:Y:S01]  /*6df0*/  PRMT R25, R4, 0x7770, RZ ;  /* 0x0000777004197816 */ /* 0x002fe200000000ff */
[----:B------:R1:W-:Y:S01]  /*6e00*/  @P3 STG.E.U8 desc[UR12][R8.64], R19 ;  /* 0x0000001308003986 */ /* 0x0003e2000c10110c */
[-C--:B------:R-:W-:Y:S01]  /*6e10*/  LEA.HI.X.SX32 R11, R14, R3.reuse, 0x1, P6 ;  /* 0x000000030e0b7211 */ /* 0x080fe200030f0eff */
[----:B------:R-:W-:Y:S01]  /*6e20*/  VIADD R14, R0, 0x24 ;  /* 0x00000024000e7836 */ /* 0x000fe20000000000 */
[----:B------:R-:W-:Y:S01]  /*6e30*/  ISETP.LT.AND P3, PT, R12, UR19, !P0 ;  /* 0x000000130c007c0c */ /* 0x000fe2000c761270 */
[C---:B0-----:R-:W-:Y:S01]  /*6e40*/  VIADD R16, R15.reuse, UR5 ;  /* 0x000000050f107c36 */ /* 0x041fe20008000000 */
[CC--:B------:R-:W-:Y:S01]  /*6e50*/  IADD3 R12, P6, PT, R15.reuse, R2.reuse, RZ ;  /* 0x000000020f0c7210 */ /* 0x0c0fe20007fde0ff */
[----:B------:R0:W-:Y:S01]  /*6e60*/  @P2 STG.E.U8 desc[UR12][R10.64], R21 ;  /* 0x000000150a002986 */ /* 0x0001e2000c10110c */
[----:B------:R-:W-:Y:S02]  /*6e70*/  ISETP.LT.AND P2, PT, R14, UR19, !P0 ;  /* 0x000000130e007c0c */ /* 0x000fe4000c741270 */
[-C--:B------:R-:W-:Y:S01]  /*6e80*/  LEA.HI.X.SX32 R13, R15, R3.reuse, 0x1, P6 ;  /* 0x000000030f0d7211 */ /* 0x080fe200030f0eff */
[----:B------:R-:W-:Y:S01]  /*6e90*/  VIADD R15, R0, 0x25 ;  /* 0x00000025000f7836 */ /* 0x000fe20000000000 */
[CC--:B------:R-:W-:Y:S01]  /*6ea0*/  IADD3 R14, P6, PT, R16.reuse, R2.reuse, RZ ;  /* 0x00000002100e7210 */ /* 0x0c0fe20007fde0ff */
[----:B-1----:R-:W-:Y:S01]  /*6eb0*/  VIADD R9, R16, UR5 ;  /* 0x0000000510097c36 */ /* 0x002fe20008000000 */
[----:B------:R-:W-:Y:S01]  /*6ec0*/  PRMT R23, R4, 0x7771, RZ ;  /* 0x0000777104177816 */ /* 0x000fe200000000ff */
[----:B------:R1:W-:Y:S01]  /*6ed0*/  @P1 STG.E.U8 desc[UR12][R12.64], R25 ;  /* 0x000000190c001986 */ /* 0x0003e2000c10110c */
[----:B------:R-:W-:Y:S01]  /*6ee0*/  ISETP.LT.AND P1, PT, R15, UR19, !P0 ;  /* 0x000000130f007c0c */ /* 0x000fe2000c721270 */
[----:B------:R-:W-:Y:S01]  /*6ef0*/  VIADD R8, R0, 0x26 ;  /* 0x0000002600087836 */ /* 0x000fe20000000000 */
[----:B------:R-:W-:Y:S01]  /*6f00*/  LEA.HI.X.SX32 R15, R16, R3, 0x1, P6 ;  /* 0x00000003100f7211 */ /* 0x000fe200030f0eff */
[C---:B0-----:R-:W-:Y:S01]  /*6f10*/  VIADD R10, R9.reuse, UR5 ;  /* 0x00000005090a7c36 */ /* 0x041fe20008000000 */
[----:B------:R-:W-:-:S02]  /*6f20*/  IADD3 R16, P6, PT, R9, R2, RZ ;  /* 0x0000000209107210 */ /* 0x000fc40007fde0ff */
[----:B------:R-:W-:Y:S01]  /*6f30*/  PRMT R21, R5, 0x7770, RZ ;  /* 0x0000777005157816 */ /* 0x000fe200000000ff */
[----:B------:R-:W-:Y:S01]  /*6f40*/  VIADD R19, R10, UR5 ;  /* 0x000000050a137c36 */ /* 0x000fe20008000000 */
[-C--:B------:R-:W-:Y:S01]  /*6f50*/  LEA.HI.X.SX32 R17, R9, R3.reuse, 0x1, P6 ;  /* 0x0000000309117211 */ /* 0x080fe200030f0eff */
[----:B------:R0:W-:Y:S01]  /*6f60*/  @P5 STG.E.U8 desc[UR12][R14.64], R23 ;  /* 0x000000170e005986 */ /* 0x0001e2000c10110c */
[----:B------:R-:W-:Y:S01]  /*6f70*/  ISETP.LT.AND P5, PT, R8, UR19, !P0 ;  /* 0x0000001308007c0c */ /* 0x000fe2000c7a1270 */
[----:B------:R-:W-:Y:S01]  /*6f80*/  VIADD R20, R19, UR5 ;  /* 0x0000000513147c36 */ /* 0x000fe20008000000 */
[----:B-1----:R-:W-:Y:S01]  /*6f90*/  IADD3 R12, P6, PT, R10, R2, RZ ;  /* 0x000000020a0c7210 */ /* 0x002fe20007fde0ff */
[----:B------:R1:W-:Y:S01]  /*6fa0*/  @P4 STG.E.U8 desc[UR12][R16.64], R21 ;  /* 0x0000001510004986 */ /* 0x0003e2000c10110c */
[----:B------:R-:W-:Y:S02]  /*6fb0*/  ISETP.LT.AND P4, PT, R18, UR19, !P0 ;  /* 0x0000001312007c0c */ /* 0x000fe4000c781270 */
[----:B------:R-:W-:-:S02]  /*6fc0*/  LEA.HI.X.SX32 R13, R10, R3, 0x1, P6 ;  /* 0x000000030a0d7211 */ /* 0x000fc400030f0eff */
[----:B------:R-:W2:Y:S01]  /*6fd0*/  LDS.128 R8, [R88+0x400] ;  /* 0x0004000058087984 */ /* 0x000ea20000000c00 */
[----:B------:R-:W-:Y:S02]  /*6fe0*/  IADD3 R18, P6, PT, R19, R2, RZ ;  /* 0x0000000213127210 */ /* 0x000fe40007fde0ff */
[----:B------:R-:W-:Y:S01]  /*6ff0*/  PRMT R25, R5, 0x7771, RZ ;  /* 0x0000777105197816 */ /* 0x000fe200000000ff */
[----:B0-----:R-:W-:Y:S01]  /*7000*/  VIADD R14, R0, 0x28 ;  /* 0x00000028000e7836 */ /* 0x001fe20000000000 */
[----:B------:R-:W-:Y:S02]  /*7010*/  LEA.HI.X.SX32 R19, R19, R3, 0x1, P6 ;  /* 0x0000000313137211 */ /* 0x000fe400030f0eff */
[----:B------:R-:W-:Y:S01]  /*7020*/  PRMT R23, R6, 0x7770, RZ ;  /* 0x0000777006177816 */ /* 0x000fe200000000ff */
[----:B-1----:R-:W-:Y:S01]  /*7030*/  VIADD R16, R0, 0x29 ;  /* 0x0000002900107836 */ /* 0x002fe20000000000 */
[----:B------:R0:W-:Y:S01]  /*7040*/  @P3 STG.E.U8 desc[UR12][R12.64], R25 ;  /* 0x000000190c003986 */ /* 0x0001e2000c10110c */
[----:B------:R-:W-:-:S02]  /*7050*/  ISETP.LT.AND P3, PT, R14, UR19, !P0 ;  /* 0x000000130e007c0c */ /* 0x000fc4000c761270 */
[-C--:B------:R-:W-:Y:S01]  /*7060*/  IADD3 R14, P6, PT, R20, R2.reuse, RZ ;  /* 0x00000002140e7210 */ /* 0x080fe20007fde0ff */
[----:B------:R1:W-:Y:S01]  /*7070*/  @P2 STG.E.U8 desc[UR12][R18.64], R23 ;  /* 0x0000001712002986 */ /* 0x0003e2000c10110c */
[----:B------:R-:W-:Y:S01]  /*7080*/  ISETP.LT.AND P2, PT, R16, UR19, !P0 ;  /* 0x0000001310007c0c */ /* 0x000fe2000c741270 */
[C---:B------:R-:W-:Y:S01]  /*7090*/  VIADD R16, R20.reuse, UR5 ;  /* 0x0000000514107c36 */ /* 0x040fe20008000000 */
[-C--:B------:R-:W-:Y:S01]  /*70a0*/  LEA.HI.X.SX32 R15, R20, R3.reuse, 0x1, P6 ;  /* 0x00000003140f7211 */ /* 0x080fe200030f0eff */
[----:B------:R-:W-:Y:S01]  /*70b0*/  VIADD R20, R0, 0x2b ;  /* 0x0000002b00147836 */ /* 0x000fe20000000000 */
[----:B------:R-:W-:Y:S01]  /*70c0*/  PRMT R21, R6, 0x7771, RZ ;  /* 0x0000777106157816 */ /* 0x000fe200000000ff */
[----:B------:R-:W-:Y:S02]  /*70d0*/  VIADD R17, R16, UR5 ;  /* 0x0000000510117c36 */ /* 0x000fe40008000000 */
[----:B0-----:R-:W-:Y:S01]  /*70e0*/  VIADD R13, R0, 0x2a ;  /* 0x0000002a000d7836 */ /* 0x001fe20000000000 */
[----:B------:R-:W-:Y:S01]  /*70f0*/  IADD3 R12, P6, PT, R16, R2, RZ ;  /* 0x00000002100c7210 */ /* 0x000fe20007fde0ff */
[----:B------:R0:W-:Y:S01]  /*7100*/  @P1 STG.E.U8 desc[UR12][R14.64], R21 ;  /* 0x000000150e001986 */ /* 0x0001e2000c10110c */
[----:B------:R-:W-:Y:S01]  /*7110*/  PRMT R25, R7, 0x7770, RZ ;  /* 0x0000777007197816 */ /* 0x000fe200000000ff */
[----:B-1----:R-:W-:Y:S01]  /*7120*/  VIADD R19, R17, UR5 ;  /* 0x0000000511137c36 */ /* 0x002fe20008000000 */
[----:B------:R-:W-:Y:S01]  /*7130*/  ISETP.LT.AND P1, PT, R13, UR19, !P0 ;  /* 0x000000130d007c0c */ /* 0x000fe2000c721270 */
[----:B------:R-:W-:Y:S01]  /*7140*/  VIADD R18, R0, 0x2c ;  /* 0x0000002c00127836 */ /* 0x000fe20000000000 */
[----:B------:R-:W-:-:S02]  /*7150*/  LEA.HI.X.SX32 R13, R16, R3, 0x1, P6 ;  /* 0x00000003100d7211 */ /* 0x000fc400030f0eff */
[-C--:B------:R-:W-:Y:S02]  /*7160*/  IADD3 R16, P6, PT, R17, R2.reuse, RZ ;  /* 0x0000000211107210 */ /* 0x080fe40007fde0ff */
[----:B------:R-:W-:Y:S01]  /*7170*/  PRMT R23, R7, 0x7771, RZ ;  /* 0x0000777107177816 */ /* 0x000fe200000000ff */
[----:B------:R1:W-:Y:S01]  /*7180*/  @P5 STG.E.U8 desc[UR12][R12.64], R25 ;  /* 0x000000190c005986 */ /* 0x0003e2000c10110c */
[-C--:B------:R-:W-:Y:S01]  /*7190*/  LEA.HI.X.SX32 R17, R17, R3.reuse, 0x1, P6 ;  /* 0x0000000311117211 */ /* 0x080fe200030f0eff */
[C---:B0-----:R-:W-:Y:S01]  /*71a0*/  VIADD R21, R19.reuse, UR5 ;  /* 0x0000000513157c36 */ /* 0x041fe20008000000 */
[C---:B------:R-:W-:Y:S02]  /*71b0*/  IADD3 R14, P6, PT, R19.reuse, R2, RZ ;  /* 0x00000002130e7210 */ /* 0x040fe40007fde0ff */
[----:B------:R-:W-:Y:S01]  /*71c0*/  ISETP.LT.AND P5, PT, R20, UR19, !P0 ;  /* 0x0000001314007c0c */ /* 0x000fe2000c7a1270 */
[----:B------:R0:W-:Y:S01]  /*71d0*/  @P4 STG.E.U8 desc[UR12][R16.64], R23 ;  /* 0x0000001710004986 */ /* 0x0001e2000c10110c */
[----:B------:R-:W-:Y:S01]  /*71e0*/  LEA.HI.X.SX32 R15, R19, R3, 0x1, P6 ;  /* 0x00000003130f7211 */ /* 0x000fe200030f0eff */
[----:B------:R-:W-:Y:S01]  /*71f0*/  VIADD R20, R0, 0x2d ;  /* 0x0000002d00147836 */ /* 0x000fe20000000000 */
[----:B------:R-:W-:-:S02]  /*7200*/  ISETP.LT.AND P4, PT, R18, UR19, !P0 ;  /* 0x0000001312007c0c */ /* 0x000fc4000c781270 */
[CC--:B------:R-:W-:Y:S01]  /*7210*/  IADD3 R18, P6, PT, R21.reuse, R2.reuse, RZ ;  /* 0x0000000215127210 */ /* 0x0c0fe20007fde0ff */
[----:B-1----:R-:W-:Y:S01]  /*7220*/  VIADD R13, R0, 0x2e ;  /* 0x0000002e000d7836 */ /* 0x002fe20000000000 */
[C---:B--2---:R-:W-:Y:S02]  /*7230*/  PRMT R27, R8.reuse, 0x7770, RZ ;  /* 0x00007770081b7816 */ /* 0x044fe400000000ff */
[CC--:B------:R-:W-:Y:S01]  /*7240*/  LEA.HI.X.SX32 R19, R21.reuse, R3.reuse, 0x1, P6 ;  /* 0x0000000315137211 */ /* 0x0c0fe200030f0eff */
[----:B------:R-:W-:Y:S01]  /*7250*/  VIADD R21, R21, UR5 ;  /* 0x0000000515157c36 */ /* 0x000fe20008000000 */
[----:B------:R-:W-:Y:S01]  /*7260*/  PRMT R25, R8, 0x7771, RZ ;  /* 0x0000777108197816 */ /* 0x000fe200000000ff */
[----:B------:R1:W-:Y:S01]  /*7270*/  @P3 STG.E.U8 desc[UR12][R14.64], R27 ;  /* 0x0000001b0e003986 */ /* 0x0003e2000c10110c */
[----:B0-----:R-:W-:Y:S01]  /*7280*/  PRMT R23, R9, 0x7770, RZ ;  /* 0x0000777009177816 */ /* 0x001fe200000000ff */
[C---:B------:R-:W-:Y:S01]  /*7290*/  VIADD R17, R21.reuse, UR5 ;  /* 0x0000000515117c36 */ /* 0x040fe20008000000 */
[----:B------:R-:W-:Y:S01]  /*72a0*/  IADD3 R12, P6, PT, R21, R2, RZ ;  /* 0x00000002150c7210 */ /* 0x000fe20007fde0ff */
[----:B------:R0:W-:Y:S01]  /*72b0*/  @P2 STG.E.U8 desc[UR12][R18.64], R25 ;  /* 0x0000001912002986 */ /* 0x0001e2000c10110c */
[----:B------:R-:W-:Y:S01]  /*72c0*/  ISETP.LT.AND P2, PT, R13, UR19, !P0 ;  /* 0x000000130d007c0c */ /* 0x000fe2000c741270 */
[----:B------:R-:W-:Y:S01]  /*72d0*/  VIADD R16, R0, 0x2f ;  /* 0x0000002f00107836 */ /* 0x000fe20000000000 */
[----:B------:R-:W-:-:S02]  /*72e0*/  LEA.HI.X.SX32 R13, R21, R3, 0x1, P6 ;  /* 0x00000003150d7211 */ /* 0x000fc400030f0eff */
[----:B------:R-:W-:Y:S01]  /*72f0*/  ISETP.LT.AND P3, PT, R20, UR19, !P0 ;  /* 0x0000001314007c0c */ /* 0x000fe2000c761270 */
[C---:B------:R-:W-:Y:S01]  /*7300*/  VIADD R20, R17.reuse, UR5 ;  /* 0x0000000511147c36 */ /* 0x040fe20008000000 */
[-C--:B-1----:R-:W-:Y:S01]  /*7310*/  IADD3 R14, P6, PT, R17, R2.reuse, RZ ;  /* 0x00000002110e7210 */ /* 0x082fe20007fde0ff */
[----:B------:R1:W-:Y:S01]  /*7320*/  @P1 STG.E.U8 desc[UR12][R12.64], R23 ;  /* 0x000000170c001986 */ /* 0x0003e2000c10110c */
[----:B------:R-:W-:Y:S01]  /*7330*/  PRMT R27, R9, 0x7771, RZ ;  /* 0x00007771091b7816 */ /* 0x000fe200000000ff */
[----:B------:R-:W-:Y:S01]  /*7340*/  VIADD R21, R20, UR5 ;  /* 0x0000000514157c36 */ /* 0x000fe20008000000 */
[----:B------:R-:W-:Y:S01]  /*7350*/  LEA.HI.X.SX32 R15, R17, R3, 0x1, P6 ;  /* 0x00000003110f7211 */ /* 0x000fe200030f0eff */
[----:B0-----:R-:W-:Y:S01]  /*7360*/  VIADD R18, R0, 0x30 ;  /* 0x0000003000127836 */ /* 0x001fe20000000000 */
[----:B------:R-:W-:Y:S02]  /*7370*/  ISETP.LT.AND P1, PT, R16, UR19, !P0 ;  /* 0x0000001310007c0c */ /* 0x000fe4000c721270 */
[----:B------:R-:W-:Y:S01]  /*7380*/  IADD3 R16, P6, PT, R20, R2, RZ ;  /* 0x0000000214107210 */ /* 0x000fe20007fde0ff */
[----:B------:R0:W-:Y:S01]  /*7390*/  @P5 STG.E.U8 desc[UR12][R14.64], R27 ;  /* 0x0000001b0e005986 */ /* 0x0001e2000c10110c */
[----:B------:R-:W-:-:S02]  /*73a0*/  ISETP.LT.AND P5, PT, R18, UR19, !P0 ;  /* 0x0000001312007c0c */ /* 0x000fc4000c7a1270 */
[-C--:B------:R-:W-:Y:S01]  /*73b0*/  LEA.HI.X.SX32 R17, R20, R3.reuse, 0x1, P6 ;  /* 0x0000000314117211 */ /* 0x080fe200030f0eff */
[C---:B-1----:R-:W-:Y:S01]  /*73c0*/  VIADD R13, R0.reuse, 0x32 ;  /* 0x00000032000d7836 */ /* 0x042fe20000000000 */
[CC--:B------:R-:W-:Y:S01]  /*73d0*/  IADD3 R18, P6, PT, R21.reuse, R2.reuse, RZ ;  /* 0x0000000215127210 */ /* 0x0c0fe20007fde0ff */
[----:B------:R-:W-:Y:S01]  /*73e0*/  VIADD R20, R0, 0x31 ;  /* 0x0000003100147836 */ /* 0x000fe20000000000 */
[C---:B------:R-:W-:Y:S02]  /*73f0*/  PRMT R25, R10.reuse, 0x7770, RZ ;  /* 0x000077700a197816 */ /* 0x040fe400000000ff */
[C---:B------:R-:W-:Y:S01]  /*7400*/  LEA.HI.X.SX32 R19, R21.reuse, R3, 0x1, P6 ;  /* 0x0000000315137211 */ /* 0x040fe200030f0eff */
[----:B------:R-:W-:Y:S01]  /*7410*/  VIADD R21, R21, UR5 ;  /* 0x0000000515157c36 */ /* 0x000fe20008000000 */
[----:B------:R-:W-:Y:S01]  /*7420*/  PRMT R23, R10, 0x7771, RZ ;  /* 0x000077710a177816 */ /* 0x000fe200000000ff */
[----:B------:R1:W-:Y:S01]  /*7430*/  @P4 STG.E.U8 desc[UR12][R16.64], R25 ;  /* 0x0000001910004986 */ /* 0x0003e2000c10110c */
[----:B0-----:R-:W-:Y:S01]  /*7440*/  PRMT R27, R11, 0x7771, RZ ;  /* 0x000077710b1b7816 */ /* 0x001fe200000000ff */
[C---:B------:R-:W-:Y:S01]  /*7450*/  VIADD R15, R21.reuse, UR5 ;  /* 0x00000005150f7c36 */ /* 0x040fe20008000000 */
[----:B------:R-:W-:Y:S01]  /*7460*/  IADD3 R12, P6, PT, R21, R2, RZ ;  /* 0x00000002150c7210 */ /* 0x000fe20007fde0ff */
[----:B------:R0:W-:Y:S01]  /*7470*/  @P3 STG.E.U8 desc[UR12][R18.64], R23 ;  /* 0x0000001712003986 */ /* 0x0001e2000c10110c */
[----:B------:R-:W-:-:S02]  /*7480*/  ISETP.LT.AND P3, PT, R13, UR19, !P0 ;  /* 0x000000130d007c0c */ /* 0x000fc4000c761270 */
[-C--:B------:R-:W-:Y:S02]  /*7490*/  LEA.HI.X.SX32 R13, R21, R3.reuse, 0x1, P6 ;  /* 0x00000003150d7211 */ /* 0x080fe400030f0eff */
[CC--:B------:R-:W-:Y:S02]  /*74a0*/  IADD3 R14, P6, PT, R15.reuse, R2.reuse, RZ ;  /* 0x000000020f0e7210 */ /* 0x0c0fe40007fde0ff */
[----:B------:R-:W-:Y:S01]  /*74b0*/  ISETP.LT.AND P4, PT, R20, UR19, !P0 ;  /* 0x0000001314007c0c */ /* 0x000fe2000c781270 */
[----:B-1----:R-:W-:Y:S01]  /*74c0*/  VIADD R17, R15, UR5 ;  /* 0x000000050f117c36 */ /* 0x002fe20008000000 */
[----:B------:R-:W-:Y:S01]  /*74d0*/  PRMT R25, R11, 0x7770, RZ ;  /* 0x000077700b197816 */ /* 0x000fe200000000ff */
[C---:B------:R-:W-:Y:S01]  /*74e0*/  VIADD R20, R0.reuse, 0x33 ;  /* 0x0000003300147836 */ /* 0x040fe20000000000 */
[----:B------:R-:W-:Y:S01]  /*74f0*/  LEA.HI.X.SX32 R15, R15, R3, 0x1, P6 ;  /* 0x000000030f0f7211 */ /* 0x000fe200030f0eff */
[----:B0-----:R-:W-:Y:S01]  /*7500*/  VIADD R18, R0, 0x34 ;  /* 0x0000003400127836 */ /* 0x001fe20000000000 */
[C---:B------:R-:W-:Y:S01]  /*7510*/  IADD3 R16, P6, PT, R17.reuse, R2, RZ ;  /* 0x0000000211107210 */ /* 0x040fe20007fde0ff */
[----:B------:R-:W-:Y:S01]  /*7520*/  VIADD R21, R17, UR5 ;  /* 0x0000000511157c36 */ /* 0x000fe20008000000 */
[----:B------:R0:W-:Y:S01]  /*7530*/  @P2 STG.E.U8 desc[UR12][R12.64], R25 ;  /* 0x000000190c002986 */ /* 0x0001e2000c10110c */
[----:B------:R-:W-:-:S02]  /*7540*/  PRMT R23, R4, 0x7772, RZ ;  /* 0x0000777204177816 */ /* 0x000fc400000000ff */
[-C--:B------:R-:W-:Y:S01]  /*7550*/  LEA.HI.X.SX32 R17, R17, R3.reuse, 0x1, P6 ;  /* 0x0000000311117211 */ /* 0x080fe200030f0eff */
[----:B------:R1:W-:Y:S01]  /*7560*/  @P1 STG.E.U8 desc[UR12][R14.64], R27 ;  /* 0x0000001b0e001986 */ /* 0x0003e2000c10110c */
[----:B------:R-:W-:Y:S02]  /*7570*/  ISETP.LT.AND P1, PT, R18, UR19, !P0 ;  /* 0x0000001312007c0c */ /* 0x000fe4000c721270 */
[CC--:B------:R-:W-:Y:S01]  /*7580*/  IADD3 R18, P6, PT, R21.reuse, R2.reuse, RZ ;  /* 0x0000000215127210 */ /* 0x0c0fe20007fde0ff */
[----:B------:R2:W-:Y:S01]  /*7590*/  @P5 STG.E.U8 desc[UR12][R16.64], R23 ;  /* 0x0000001710005986 */ /* 0x0005e2000c10110c */
[----:B------:R-:W-:Y:S01]  /*75a0*/  ISETP.LT.AND P2, PT, R20, UR19, !P0 ;  /* 0x0000001314007c0c */ /* 0x000fe2000c741270 */
[----:B------:R-:W-:Y:S01]  /*75b0*/  VIADD R20, R0, 0x35 ;  /* 0x0000003500147836 */ /* 0x000fe20000000000 */
[CC--:B------:R-:W-:Y:S01]  /*75c0*/  LEA.HI.X.SX32 R19, R21.reuse, R3.reuse, 0x1, P6 ;  /* 0x0000000315137211 */ /* 0x0c0fe200030f0eff */
[----:B------:R-:W-:Y:S01]  /*75d0*/  VIADD R21, R21, UR5 ;  /* 0x0000000515157c36 */ /* 0x000fe20008000000 */
[----:B0-----:R-:W-:Y:S01]  /*75e0*/  PRMT R25, R4, 0x7773, RZ ;  /* 0x0000777304197816 */ /* 0x001fe200000000ff */
[----:B------:R-:W-:Y:S01]  /*75f0*/  VIADD R4, R0, 0x36 ;  /* 0x0000003600047836 */ /* 0x000fe20000000000 */
[----:B------:R-:W-:Y:S01]  /*7600*/  ISETP.LT.AND P5, PT, R20, UR19, !P0 ;  /* 0x0000001314007c0c */ /* 0x000fe2000c7a1270 */
[C---:B-1----:R-:W-:Y:S01]  /*7610*/  VIADD R15, R21.reuse, UR5 ;  /* 0x00000005150f7c36 */ /* 0x042fe20008000000 */
[CC--:B------:R-:W-:Y:S01]  /*7620*/  IADD3 R12, P6, PT, R21.reuse, R2.reuse, RZ ;  /* 0x00000002150c7210 */ /* 0x0c0fe20007fde0ff */
[----:B------:R0:W-:Y:S01]  /*7630*/  @P4 STG.E.U8 desc[UR12][R18.64], R25 ;  /* 0x0000001912004986 */ /* 0x0001e2000c10110c */
[----:B------:R-:W-:Y:S01]  /*7640*/  ISETP.LT.AND P4, PT, R4, UR19, !P0 ;  /* 0x0000001304007c0c */ /* 0x000fe2000c781270 */
[C---:B------:R-:W-:Y:S01]  /*7650*/  VIADD R14, R0.reuse, 0x37 ;  /* 0x00000037000e7836 */ /* 0x040fe20000000000 */
[----:B------:R-:W-:Y:S01]  /*7660*/  LEA.HI.X.SX32 R13, R21, R3, 0x1, P6 ;  /* 0x00000003150d7211 */ /* 0x000fe200030f0eff */
[----:B--2---:R-:W-:Y:S01]  /*7670*/  VIADD R17, R15, UR5 ;  /* 0x000000050f117c36 */ /* 0x004fe20008000000 */
[----:B------:R-:W-:Y:S01]  /*7680*/  PRMT R23, R5, 0x7772, RZ ;  /* 0x0000777205177816 */ /* 0x000fe200000000ff */
[----:B------:R-:W-:Y:S01]  /*7690*/  VIADD R16, R0, 0x38 ;  /* 0x0000003800107836 */ /* 0x000fe20000000000 */
[----:B------:R-:W-:-:S02]  /*76a0*/  IADD3 R4, P6, PT, R15, R2, RZ ;  /* 0x000000020f047210 */ /* 0x000fc40007fde0ff */
[----:B------:R-:W-:Y:S01]  /*76b0*/  PRMT R21, R5, 0x7773, RZ ;  /* 0x0000777305157816 */ /* 0x000fe200000000ff */
[----:B------:R1:W-:Y:S01]  /*76c0*/  @P3 STG.E.U8 desc[UR12][R12.64], R23 ;  /* 0x000000170c003986 */ /* 0x0003e2000c10110c */
[-C--:B------:R-:W-:Y:S01]  /*76d0*/  LEA.HI.X.SX32 R5, R15, R3.reuse, 0x1, P6 ;  /* 0x000000030f057211 */ /* 0x080fe200030f0eff */
[C---:B0-----:R-:W-:Y:S01]  /*76e0*/  VIADD R19, R17.reuse, UR5 ;  /* 0x0000000511137c36 */ /* 0x041fe20008000000 */
[----:B------:R-:W-:Y:S01]  /*76f0*/  ISETP.LT.AND P3, PT, R14, UR19, !P0 ;  /* 0x000000130e007c0c */ /* 0x000fe2000c761270 */
[----:B------:R-:W-:Y:S01]  /*7700*/  VIADD R18, R0, 0x39 ;  /* 0x0000003900127836 */ /* 0x000fe20000000000 */
[C---:B------:R-:W-:Y:S01]  /*7710*/  IADD3 R14, P6, PT, R17.reuse, R2, RZ ;  /* 0x00000002110e7210 */ /* 0x040fe20007fde0ff */
[----:B------:R0:W-:Y:S01]  /*7720*/  @P2 STG.E.U8 desc[UR12][R4.64], R21 ;  /* 0x0000001504002986 */ /* 0x0001e2000c10110c */
[----:B------:R-:W-:Y:S02]  /*7730*/  ISETP.LT.AND P2, PT, R16, UR19, !P0 ;  /* 0x0000001310007c0c */ /* 0x000fe4000c741270 */
[----:B------:R-:W-:-:S02]  /*7740*/  LEA.HI.X.SX32 R15, R17, R3, 0x1, P6 ;  /* 0x00000003110f7211 */ /* 0x000fc400030f0eff */
[CC--:B------:R-:W-:Y:S01]  /*7750*/  IADD3 R16, P6, PT, R19.reuse, R2.reuse, RZ ;  /* 0x0000000213107210 */ /* 0x0c0fe20007fde0ff */
[----:B-1----:R-:W-:Y:S01]  /*7760*/  VIADD R12, R0, 0x3b ;  /* 0x0000003b000c7836 */ /* 0x002fe20000000000 */
[C---:B------:R-:W-:Y:S02]  /*7770*/  PRMT R25, R6.reuse, 0x7772, RZ ;  /* 0x0000777206197816 */ /* 0x040fe400000000ff */
[C---:B------:R-:W-:Y:S01]  /*7780*/  LEA.HI.X.SX32 R17, R19.reuse, R3, 0x1, P6 ;  /* 0x0000000313117211 */ /* 0x040fe200030f0eff */
[----:B------:R-:W-:Y:S01]  /*7790*/  VIADD R19, R19, UR5 ;  /* 0x0000000513137c36 */ /* 0x000fe20008000000 */
[----:B------:R-:W-:Y:S01]  /*77a0*/  PRMT R23, R6, 0x7773, RZ ;  /* 0x0000777306177816 */ /* 0x000fe200000000ff */
[----:B0-----:R-:W-:Y:S01]  /*77b0*/  VIADD R5, R0, 0x3a ;  /* 0x0000003a00057836 */ /* 0x001fe20000000000 */
[----:B------:R0:W-:Y:S01]  /*77c0*/  @P1 STG.E.U8 desc[UR12][R14.64], R25 ;  /* 0x000000190e001986 */ /* 0x0001e2000c10110c */
[C---:B------:R-:W-:Y:S01]  /*77d0*/  VIADD R13, R19.reuse, UR5 ;  /* 0x00000005130d7c36 */ /* 0x040fe20008000000 */
[----:B------:R-:W-:-:S02]  /*77e0*/  IADD3 R4, P6, PT, R19, R2, RZ ;  /* 0x0000000213047210 */ /* 0x000fc40007fde0ff */
[----:B------:R1:W-:Y:S01]  /*77f0*/  @P5 STG.E.U8 desc[UR12][R16.64], R23 ;  /* 0x0000001710005986 */ /* 0x0003e2000c10110c */
[----:B------:R-:W-:Y:S02]  /*7800*/  ISETP.LT.AND P5, PT, R5, UR19, !P0 ;  /* 0x0000001305007c0c */ /* 0x000fe4000c7a1270 */
[-C--:B------:R-:W-:Y:S02]  /*7810*/  LEA.HI.X.SX32 R5, R19, R3.reuse, 0x1, P6 ;  /* 0x0000000313057211 */ /* 0x080fe400030f0eff */
[----:B------:R-:W-:Y:S02]  /*7820*/  PRMT R19, R7, 0x7772, RZ ;  /* 0x0000777207137816 */ /* 0x000fe400000000ff */
[CC--:B------:R-:W-:Y:S01]  /*7830*/  IADD3 R6, P6, PT, R13.reuse, R2.reuse, RZ ;  /* 0x000000020d067210 */ /* 0x0c0fe20007fde0ff */
[----:B0-----:R-:W-:Y:S01]  /*7840*/  VIADD R15, R13, UR5 ;  /* 0x000000050d0f7c36 */ /* 0x001fe20008000000 */
[----:B------:R-:W-:Y:S01]  /*7850*/  PRMT R21, R7, 0x7773, RZ ;  /* 0x0000777307157816 */ /* 0x000fe200000000ff */
[----:B------:R0:W-:Y:S01]  /*7860*/  @P4 STG.E.U8 desc[UR12][R4.64], R19 ;  /* 0x0000001304004986 */ /* 0x0001e2000c10110c */
[-C--:B------:R-:W-:Y:S01]  /*7870*/  LEA.HI.X.SX32 R7, R13, R3.reuse, 0x1, P6 ;  /* 0x000000030d077211 */ /* 0x080fe200030f0eff */
[----:B------:R-:W-:Y:S01]  /*7880*/  VIADD R14, R0, 0x3c ;  /* 0x0000003c000e7836 */ /* 0x000fe20000000000 */
[----:B------:R-:W-:Y:S01]  /*7890*/  ISETP.LT.AND P4, PT, R12, UR19, !P0 ;  /* 0x000000130c007c0c */ /* 0x000fe2000c781270 */
[C---:B-1----:R-:W-:Y:S01]  /*78a0*/  VIADD R16, R15.reuse, UR5 ;  /* 0x000000050f107c36 */ /* 0x042fe20008000000 */
[C---:B------:R-:W-:Y:S01]  /*78b0*/  IADD3 R12, P6, PT, R15.reuse, R2, RZ ;  /* 0x000000020f0c7210 */ /* 0x040fe20007fde0ff */
[----:B------:R1:W-:Y:S01]  /*78c0*/  @P3 STG.E.U8 desc[UR12][R6.64], R21 ;  /* 0x0000001506003986 */ /* 0x0003e2000c10110c */
[----:B------:R-:W-:Y:S01]  /*78d0*/  PRMT R23, R8, 0x7772, RZ ;  /* 0x0000777208177816 */ /* 0x000fe200000000ff */
[----:B------:R-:W-:Y:S01]  /*78e0*/  VIADD R17, R16, UR5 ;  /* 0x0000000510117c36 */ /* 0x000fe20008000000 */
[----:B------:R-:W-:-:S02]  /*78f0*/  LEA.HI.X.SX32 R13, R15, R3, 0x1, P6 ;  /* 0x000000030f0d7211 */ /* 0x000fc400030f0eff */
[----:B------:R-:W-:Y:S01]  /*7900*/  ISETP.LT.AND P3, PT, R14, UR19, !P0 ;  /* 0x000000130e007c0c */ /* 0x000fe2000c761270 */
[----:B0-----:R-:W-:Y:S01]  /*7910*/  VIADD R4, R0, 0x3d ;  /* 0x0000003d00047836 */ /* 0x001fe20000000000 */
[----:B------:R-:W-:Y:S01]  /*7920*/  ISETP.LT.AND P1, PT, R18, UR19, !P0 ;  /* 0x0000001312007c0c */ /* 0x000fe2000c721270 */
[----:B------:R0:W-:Y:S01]  /*7930*/  @P2 STG.E.U8 desc[UR12][R12.64], R23 ;  /* 0x000000170c002986 */ /* 0x0001e2000c10110c */
[-C--:B------:R-:W-:Y:S02]  /*7940*/  IADD3 R14, P6, PT, R16, R2.reuse, RZ ;  /* 0x00000002100e7210 */ /* 0x080fe40007fde0ff */
[----:B------:R-:W-:Y:S01]  /*7950*/  ISETP.LT.AND P2, PT, R4, UR19, !P0 ;  /* 0x0000001304007c0c */ /* 0x000fe2000c741270 */
[C---:B-1----:R-:W-:Y:S01]  /*7960*/  VIADD R7, R17.reuse, UR5 ;  /* 0x0000000511077c36 */ /* 0x042fe20008000000 */
[-C--:B------:R-:W-:Y:S02]  /*7970*/  LEA.HI.X.SX32 R15, R16, R3.reuse, 0x1, P6 ;  /* 0x00000003100f7211 */ /* 0x080fe400030f0eff */
[-C--:B------:R-:W-:Y:S01]  /*7980*/  IADD3 R4, P6, PT, R17, R2.reuse, RZ ;  /* 0x0000000211047210 */ /* 0x080fe20007fde0ff */
[----:B------:R-:W-:Y:S01]  /*7990*/  VIADD R16, R7, UR5 ;  /* 0x0000000507107c36 */ /* 0x000fe20008000000 */
[----:B------:R-:W-:Y:S01]  /*79a0*/  PRMT R21, R8, 0x7773, RZ ;  /* 0x0000777308157816 */ /* 0x000fe200000000ff */
[----:B------:R-:W-:Y:S01]  /*79b0*/  VIADD R8, R0, 0x3e ;  /* 0x0000003e00087836 */ /* 0x000fe20000000000 */
[-C--:B------:R-:W-:Y:S01]  /*79c0*/  LEA.HI.X.SX32 R5, R17, R3.reuse, 0x1, P6 ;  /* 0x0000000311057211 */ /* 0x080fe200030f0eff */
[C---:B------:R-:W-:Y:S01]  /*79d0*/  VIADD R17, R16.reuse, UR5 ;  /* 0x0000000510117c36 */ /* 0x040fe20008000000 */
[CC--:B0-----:R-:W-:Y:S01]  /*79e0*/  IADD3 R12, P6, PT, R16.reuse, R2.reuse, RZ ;  /* 0x00000002100c7210 */ /* 0x0c1fe20007fde0ff */
[----:B------:R0:W-:Y:S01]  /*79f0*/  @P1 STG.E.U8 desc[UR12][R14.64], R21 ;  /* 0x000000150e001986 */ /* 0x0001e2000c10110c */
[-C--:B------:R-:W-:Y:S01]  /*7a00*/  IADD3 R6, P1, PT, R7, R2.reuse, RZ ;  /* 0x0000000207067210 */ /* 0x080fe20007f3e0ff */
[----:B------:R-:W-:Y:S01]  /*7a10*/  VIADD R18, R17, UR5 ;  /* 0x0000000511127c36 */ /* 0x000fe20008000000 */
[-C--:B------:R-:W-:Y:S01]  /*7a20*/  LEA.HI.X.SX32 R13, R16, R3.reuse, 0x1, P6 ;  /* 0x00000003100d7211 */ /* 0x080fe200030f0eff */
[----:B------:R-:W-:Y:S01]  /*7a30*/  VIADD R0, R0, 0x3f ;  /* 0x0000003f00007836 */ /* 0x000fe20000000000 */
[----:B------:R-:W-:Y:S01]  /*7a40*/  LEA.HI.X.SX32 R7, R7, R3, 0x1, P1 ;  /* 0x0000000307077211 */ /* 0x000fe200008f0eff */
[----:B------:R-:W-:Y:S01]  /*7a50*/  VIADD R19, R18, UR5 ;  /* 0x0000000512137c36 */ /* 0x000fe20008000000 */
[----:B------:R-:W-:-:S02]  /*7a60*/  IADD3 R16, P6, PT, R17, R2, RZ ;  /* 0x0000000211107210 */ /* 0x000fc40007fde0ff */
[----:B------:R-:W-:Y:S02]  /*7a70*/  PRMT R25, R9, 0x7772, RZ ;  /* 0x0000777209197816 */ /* 0x000fe400000000ff */
[-C--:B------:R-:W-:Y:S02]  /*7a80*/  LEA.HI.X.SX32 R17, R17, R3.reuse, 0x1, P6 ;  /* 0x0000000311117211 */ /* 0x080fe400030f0eff */
[CC--:B0-----:R-:W-:Y:S01]  /*7a90*/  IADD3 R14, P1, PT, R18.reuse, R2.reuse, RZ ;  /* 0x00000002120e7210 */ /* 0x0c1fe20007f3e0ff */
[----:B------:R0:W-:Y:S01]  /*7aa0*/  @P5 STG.E.U8 desc[UR12][R4.64], R25 ;  /* 0x0000001904005986 */ /* 0x0001e2000c10110c */
[----:B------:R-:W-:Y:S02]  /*7ab0*/  IADD3 R2, P6, PT, R19, R2, RZ ;  /* 0x0000000213027210 */ /* 0x000fe40007fde0ff */
[----:B------:R-:W-:Y:S02]  /*7ac0*/  LEA.HI.X.SX32 R15, R18, R3, 0x1, P1 ;  /* 0x00000003120f7211 */ /* 0x000fe400008f0eff */
[----:B------:R-:W-:-:S02]  /*7ad0*/  ISETP.LT.AND P1, PT, R8, UR19, !P0 ;  /* 0x0000001308007c0c */ /* 0x000fc4000c721270 */
[----:B------:R-:W-:Y:S02]  /*7ae0*/  ISETP.LT.AND P0, PT, R0, UR19, !P0 ;  /* 0x0000001300007c0c */ /* 0x000fe4000c701270 */
[----:B------:R-:W-:Y:S02]  /*7af0*/  PRMT R23, R9, 0x7773, RZ ;  /* 0x0000777309177816 */ /* 0x000fe400000000ff */
[----:B------:R-:W-:Y:S02]  /*7b00*/  LEA.HI.X.SX32 R3, R19, R3, 0x1, P6 ;  /* 0x0000000313037211 */ /* 0x000fe400030f0eff */
[C---:B------:R-:W-:Y:S01]  /*7b10*/  PRMT R21, R10.reuse, 0x7772, RZ ;  /* 0x000077720a157816 */ /* 0x040fe200000000ff */
[----:B------:R0:W-:Y:S01]  /*7b20*/  @P4 STG.E.U8 desc[UR12][R6.64], R23 ;  /* 0x0000001706004986 */ /* 0x0001e2000c10110c */
[----:B------:R-:W-:Y:S02]  /*7b30*/  PRMT R19, R10, 0x7773, RZ ;  /* 0x000077730a137816 */ /* 0x000fe400000000ff */
[C---:B------:R-:W-:Y:S01]  /*7b40*/  PRMT R9, R11.reuse, 0x7773, RZ ;  /* 0x000077730b097816 */ /* 0x040fe200000000ff */
[----:B------:R0:W-:Y:S01]  /*7b50*/  @P3 STG.E.U8 desc[UR12][R12.64], R21 ;  /* 0x000000150c003986 */ /* 0x0001e2000c10110c */
[----:B------:R-:W-:-:S03]  /*7b60*/  PRMT R11, R11, 0x7772, RZ ;  /* 0x000077720b0b7816 */ /* 0x000fc600000000ff */
[----:B------:R0:W-:Y:S04]  /*7b70*/  @P2 STG.E.U8 desc[UR12][R16.64], R19 ;  /* 0x0000001310002986 */ /* 0x0001e8000c10110c */
[----:B------:R0:W-:Y:S01]  /*7b80*/  @P1 STG.E.U8 desc[UR12][R14.64], R11 ;  /* 0x0000000b0e001986 */ /* 0x0001e2000c10110c */
[----:B------:R-:W-:Y:S05]  /*7b90*/  @!P0 EXIT ;  /* 0x000000000000894d */ /* 0x000fea0003800000 */
[----:B------:R-:W-:Y:S01]  /*7ba0*/  STG.E.U8 desc[UR12][R2.64], R9 ;  /* 0x0000000902007986 */ /* 0x000fe2000c10110c */
[----:B------:R-:W-:Y:S05]  /*7bb0*/  EXIT ;  /* 0x000000000000794d */ /* 0x000fea0003800000 */
.L_x_2:
[----:B------:R-:W-:-:S00]  /*7bc0*/  BRA `(.L_x_2) ;  /* 0xfffffffc00fc7947 */ /* 0x000fc0000383ffff */
[----:B------:R-:W-:-:S00]  /*7bd0*/  NOP ;  /* 0x0000000000007918 */ /* 0x000fc00000000000 */
        /* <DEDUP_REMOVED lines=10> */
.L_x_3:


//--------------------- .nv.shared.matmul_kernel  --------------------------
	.section	.nv.shared.matmul_kernel,"aw",@nobits
	.sectionflags	@""
	.align	16
	.zero		1024


//--------------------- .nv.shared.reserved.0     --------------------------
	.section	.nv.shared.reserved.0,"aw",@nobits
	.weak		__nv_reservedSMEM_offset_0_alias
	.size		__nv_reservedSMEM_offset_0_alias, 0, 64
	.other		__nv_reservedSMEM_offset_0_alias,@"STO_CUDA_RESERVED_SHARED STV_DEFAULT"
__nv_reservedSMEM_offset_0_alias:
	.zero		0
	.zero		64


//--------------------- .nv.constant0.matmul_kernel --------------------------
	.section	.nv.constant0.matmul_kernel,"a",@progbits
	.sectionflags	@""
	.align	4
.nv.constant0.matmul_kernel:
	.zero		976


//--------------------- SYMBOLS --------------------------

	.type		.nv.reservedSmem.offset0,@object
	.size		.nv.reservedSmem.offset0,0x4
	.type		.nv.reservedSmem.cap,@object
	.size		.nv.reservedSmem.cap,0x4
